	.target	sm_90a

	.elftype	@"ET_EXEC"


//--------------------- .note.nv.tkinfo           --------------------------
	.section	.note.nv.tkinfo,"",@"SHT_NOTE"
	.sectionflags	@"SHF_NOTE_NV_TKINFO"
	.tkinfo
        /*0018*/ 	.word	0x00000002
        /*0030*/ 	.string	""
        /*0030*/ 	.string	"ptxas"
        /*0030*/ 	.string	"Cuda compilation tools, release 13.0, V13.0.88"
        /*0030*/ 	.string	"Build cuda_13.0.r13.0/compiler.36424714_0"
        /*0030*/ 	.string	"-arch sm_90a -m 64 "



//--------------------- .note.nv.cuinfo           --------------------------
	.section	.note.nv.cuinfo,"",@"SHT_NOTE"
	.sectionflags	@"SHF_NOTE_NV_CUINFO"
        /*0018*/ 	.short	0x0002
        /*001a*/ 	.short	0x005a
        /*001c*/ 	.short	0x0082
	.zero		2


//--------------------- .nv.info                  --------------------------
	.section	.nv.info,"",@"SHT_CUDA_INFO"
	.align	4


	//----- nvinfo : EIATTR_REGCOUNT
	.align		4
        /*0000*/ 	.byte	0x04, 0x2f
        /*0002*/ 	.short	(.L_15 - .L_14)
	.align		4
.L_14:
        /*0004*/ 	.word	index@(_ZN7cutlass13device_kernelINS_4gemm6kernel13GemmUniversalIN4cute5tupleIJiiiiEEENS1_10collective13CollectiveMmaINS1_34MainloopSm90TmaGmmaWarpSpecializedILi2ENS5_IJNS4_1CILi2EEENSA_ILi1EEESC_EEENS1_35KernelTmaWarpSpecializedCooperativeEEENS5_IJNSA_ILi128EEENSA_ILi48EEENSA_ILi256EEEEEENS_6half_tENS5_IJlSC_lEEESK_SL_NS4_8TiledMMAINS4_8MMA_AtomIJNS4_4SM904GMMA25MMA_64x16x16_F32F16F16_SSILNSP_5MajorE0ELSR_0ELNSP_7ScaleInE1ELSS_1EEEEEENS4_6LayoutISD_NS5_IJSC_NSA_ILi0EEESW_EEEEENS5_IJNS4_10UnderscoreESZ_SZ_EEEEENS4_13SM90_TMA_LOADENS4_14ComposedLayoutINS4_7SwizzleILi3ELi4ELi3EEENS4_18smem_ptr_flag_bitsILi16EEENSV_INS5_IJNSA_ILi8EEENSA_ILi64EEEEEENS5_IJS19_SC_EEEEEEEvNS4_8identityENS4_23SM90_TMA_LOAD_MULTICASTES1D_vS1E_EENS_8epilogue10collective6detail29Sm90TmaWarpSpecializedAdapterINS1I_15DefaultEpilogueISK_SL_SL_NS1H_6thread17LinearCombinationISK_Li1EffLNS1M_9ScaleType4KindE0ELNS_15FloatRoundStyleE2ESK_EENS1_15EpilogueDefaultEEEEEvvEEEEvNT_6ParamsE)
        /*0008*/ 	.word	0x000000a8


	//----- nvinfo : EIATTR_FRAME_SIZE
	.align		4
.L_15:
        /*000c*/ 	.byte	0x04, 0x11
        /*000e*/ 	.short	(.L_17 - .L_16)
	.align		4
.L_16:
        /*0010*/ 	.word	index@(_ZN7cutlass13device_kernelINS_4gemm6kernel13GemmUniversalIN4cute5tupleIJiiiiEEENS1_10collective13CollectiveMmaINS1_34MainloopSm90TmaGmmaWarpSpecializedILi2ENS5_IJNS4_1CILi2EEENSA_ILi1EEESC_EEENS1_35KernelTmaWarpSpecializedCooperativeEEENS5_IJNSA_ILi128EEENSA_ILi48EEENSA_ILi256EEEEEENS_6half_tENS5_IJlSC_lEEESK_SL_NS4_8TiledMMAINS4_8MMA_AtomIJNS4_4SM904GMMA25MMA_64x16x16_F32F16F16_SSILNSP_5MajorE0ELSR_0ELNSP_7ScaleInE1ELSS_1EEEEEENS4_6LayoutISD_NS5_IJSC_NSA_ILi0EEESW_EEEEENS5_IJNS4_10UnderscoreESZ_SZ_EEEEENS4_13SM90_TMA_LOADENS4_14ComposedLayoutINS4_7SwizzleILi3ELi4ELi3EEENS4_18smem_ptr_flag_bitsILi16EEENSV_INS5_IJNSA_ILi8EEENSA_ILi64EEEEEENS5_IJS19_SC_EEEEEEEvNS4_8identityENS4_23SM90_TMA_LOAD_MULTICASTES1D_vS1E_EENS_8epilogue10collective6detail29Sm90TmaWarpSpecializedAdapterINS1I_15DefaultEpilogueISK_SL_SL_NS1H_6thread17LinearCombinationISK_Li1EffLNS1M_9ScaleType4KindE0ELNS_15FloatRoundStyleE2ESK_EENS1_15EpilogueDefaultEEEEEvvEEEEvNT_6ParamsE)
        /*0014*/ 	.word	0x00000000


	//----- nvinfo : EIATTR_MIN_STACK_SIZE
	.align		4
.L_17:
        /*0018*/ 	.byte	0x04, 0x12
        /*001a*/ 	.short	(.L_19 - .L_18)
	.align		4
.L_18:
        /*001c*/ 	.word	index@(_ZN7cutlass13device_kernelINS_4gemm6kernel13GemmUniversalIN4cute5tupleIJiiiiEEENS1_10collective13CollectiveMmaINS1_34MainloopSm90TmaGmmaWarpSpecializedILi2ENS5_IJNS4_1CILi2EEENSA_ILi1EEESC_EEENS1_35KernelTmaWarpSpecializedCooperativeEEENS5_IJNSA_ILi128EEENSA_ILi48EEENSA_ILi256EEEEEENS_6half_tENS5_IJlSC_lEEESK_SL_NS4_8TiledMMAINS4_8MMA_AtomIJNS4_4SM904GMMA25MMA_64x16x16_F32F16F16_SSILNSP_5MajorE0ELSR_0ELNSP_7ScaleInE1ELSS_1EEEEEENS4_6LayoutISD_NS5_IJSC_NSA_ILi0EEESW_EEEEENS5_IJNS4_10UnderscoreESZ_SZ_EEEEENS4_13SM90_TMA_LOADENS4_14ComposedLayoutINS4_7SwizzleILi3ELi4ELi3EEENS4_18smem_ptr_flag_bitsILi16EEENSV_INS5_IJNSA_ILi8EEENSA_ILi64EEEEEENS5_IJS19_SC_EEEEEEEvNS4_8identityENS4_23SM90_TMA_LOAD_MULTICASTES1D_vS1E_EENS_8epilogue10collective6detail29Sm90TmaWarpSpecializedAdapterINS1I_15DefaultEpilogueISK_SL_SL_NS1H_6thread17LinearCombinationISK_Li1EffLNS1M_9ScaleType4KindE0ELNS_15FloatRoundStyleE2ESK_EENS1_15EpilogueDefaultEEEEEvvEEEEvNT_6ParamsE)
        /*0020*/ 	.word	0x00000000
.L_19:


//--------------------- .nv.compat                --------------------------
	.section	.nv.compat,"",@"SHT_CUDA_COMPAT_INFO"
	.align	4
        /*0000*/ 	.byte	0x02, 0x09, 0x01, 0x00, 0x02, 0x02, 0x04, 0x00, 0x02, 0x05, 0x05, 0x00, 0x03, 0x07, 0x01, 0x01
        /*0010*/ 	.byte	0x02, 0x03, 0x01, 0x00, 0x02, 0x06, 0x01, 0x00, 0x04, 0x0b, 0x08, 0x00, 0x00, 0x00, 0x00, 0x00
        /*0020*/ 	.byte	0x00, 0x00, 0x00, 0x00


//--------------------- .nv.info._ZN7cutlass13device_kernelINS_4gemm6kernel13GemmUniversalIN4cute5tupleIJiiiiEEENS1_10collective13CollectiveMmaINS1_34MainloopSm90TmaGmmaWarpSpecializedILi2ENS5_IJNS4_1CILi2EEENSA_ILi1EEESC_EEENS1_35KernelTmaWarpSpecializedCooperativeEEENS5_IJNSA_ILi128EEENSA_ILi48EEENSA_ILi256EEEEEENS_6half_tENS5_IJlSC_lEEESK_SL_NS4_8TiledMMAINS4_8MMA_AtomIJNS4_4SM904GMMA25MMA_64x16x16_F32F16F16_SSILNSP_5MajorE0ELSR_0ELNSP_7ScaleInE1ELSS_1EEEEEENS4_6LayoutISD_NS5_IJSC_NSA_ILi0EEESW_EEEEENS5_IJNS4_10UnderscoreESZ_SZ_EEEEENS4_13SM90_TMA_LOADENS4_14ComposedLayoutINS4_7SwizzleILi3ELi4ELi3EEENS4_18smem_ptr_flag_bitsILi16EEENSV_INS5_IJNSA_ILi8EEENSA_ILi64EEEEEENS5_IJS19_SC_EEEEEEEvNS4_8identityENS4_23SM90_TMA_LOAD_MULTICASTES1D_vS1E_EENS_8epilogue10collective6detail29Sm90TmaWarpSpecializedAdapterINS1I_15DefaultEpilogueISK_SL_SL_NS1H_6thread17LinearCombinationISK_Li1EffLNS1M_9ScaleType4KindE0ELNS_15FloatRoundStyleE2ESK_EENS1_15EpilogueDefaultEEEEEvvEEEEvNT_6ParamsE --------------------------
	.section	.nv.info._ZN7cutlass13device_kernelINS_4gemm6kernel13GemmUniversalIN4cute5tupleIJiiiiEEENS1_10collective13CollectiveMmaINS1_34MainloopSm90TmaGmmaWarpSpecializedILi2ENS5_IJNS4_1CILi2EEENSA_ILi1EEESC_EEENS1_35KernelTmaWarpSpecializedCooperativeEEENS5_IJNSA_ILi128EEENSA_ILi48EEENSA_ILi256EEEEEENS_6half_tENS5_IJlSC_lEEESK_SL_NS4_8TiledMMAINS4_8MMA_AtomIJNS4_4SM904GMMA25MMA_64x16x16_F32F16F16_SSILNSP_5MajorE0ELSR_0ELNSP_7ScaleInE1ELSS_1EEEEEENS4_6LayoutISD_NS5_IJSC_NSA_ILi0EEESW_EEEEENS5_IJNS4_10UnderscoreESZ_SZ_EEEEENS4_13SM90_TMA_LOADENS4_14ComposedLayoutINS4_7SwizzleILi3ELi4ELi3EEENS4_18smem_ptr_flag_bitsILi16EEENSV_INS5_IJNSA_ILi8EEENSA_ILi64EEEEEENS5_IJS19_SC_EEEEEEEvNS4_8identityENS4_23SM90_TMA_LOAD_MULTICASTES1D_vS1E_EENS_8epilogue10collective6detail29Sm90TmaWarpSpecializedAdapterINS1I_15DefaultEpilogueISK_SL_SL_NS1H_6thread17LinearCombinationISK_Li1EffLNS1M_9ScaleType4KindE0ELNS_15FloatRoundStyleE2ESK_EENS1_15EpilogueDefaultEEEEEvvEEEEvNT_6ParamsE,"",@"SHT_CUDA_INFO"
	.sectionflags	@""
	.align	4


	//----- nvinfo : EIATTR_CUDA_API_VERSION
	.align		4
        /*0000*/ 	.byte	0x04, 0x37
        /*0002*/ 	.short	(.L_21 - .L_20)
.L_20:
        /*0004*/ 	.word	0x00000082


	//----- nvinfo : EIATTR_KPARAM_INFO
	.align		4
.L_21:
        /*0008*/ 	.byte	0x04, 0x17
        /*000a*/ 	.short	(.L_23 - .L_22)
.L_22:
        /*000c*/ 	.word	0x00000000
        /*0010*/ 	.short	0x0000
        /*0012*/ 	.short	0x0070
        /*0014*/ 	.byte	0x00, 0xf0, 0x01, 0x10


	//----- nvinfo : EIATTR_SPARSE_MMA_MASK
	.align		4
.L_23:
        /*0018*/ 	.byte	0x03, 0x50
        /*001a*/ 	.short	0x0000


	//----- nvinfo : EIATTR_MAXREG_COUNT
	.align		4
        /*001c*/ 	.byte	0x03, 0x1b
        /*001e*/ 	.short	0x00a8


	//----- nvinfo : EIATTR_NUM_BARRIERS
	.align		4
        /*0020*/ 	.byte	0x02, 0x4c
        /*0022*/ 	.byte	0x01
	.zero		1


	//----- nvinfo : EIATTR_EXTERNS
	.align		4
        /*0024*/ 	.byte	0x04, 0x0f
        /*0026*/ 	.short	(.L_25 - .L_24)


	//   ....[0]....
	.align		4
.L_24:
        /*0028*/ 	.word	index@(__assertfail)


	//----- nvinfo : EIATTR_MERCURY_ISA_VERSION
	.align		4
.L_25:
        /*002c*/ 	.byte	0x03, 0x5f
        /*002e*/ 	.short	0x0101


	//----- nvinfo : EIATTR_INT_WARP_WIDE_INSTR_OFFSETS
	.align		4
        /*0030*/ 	.byte	0x04, 0x31
        /*0032*/ 	.short	(.L_27 - .L_26)


	//   ....[0]....
.L_26:
        /*0034*/ 	.word	0x00000440


	//   ....[1]....
        /*0038*/ 	.word	0x00000470


	//   ....[2]....
        /*003c*/ 	.word	0x00000630


	//   ....[3]....
        /*0040*/ 	.word	0x00003f40


	//----- nvinfo : EIATTR_COOP_GROUP_MASK_REGIDS
	.align		4
.L_27:
        /*0044*/ 	.byte	0x04, 0x29
        /*0046*/ 	.short	(.L_29 - .L_28)


	//   ....[0]....
.L_28:
        /*0048*/ 	.word	0xffffffff


	//   ....[1]....
        /*004c*/ 	.word	0xffffffff


	//   ....[2]....
        /*0050*/ 	.word	0xffffffff


	//   ....[3]....
        /*0054*/ 	.word	0xffffffff


	//   ....[4]....
        /*0058*/ 	.word	0xffffffff


	//   ....[5]....
        /*005c*/ 	.word	0xffffffff


	//----- nvinfo : EIATTR_COOP_GROUP_INSTR_OFFSETS
	.align		4
.L_29:
        /*0060*/ 	.byte	0x04, 0x28
        /*0062*/ 	.short	(.L_31 - .L_30)


	//   ....[0]....
.L_30:
        /*0064*/ 	.word	0x00000060


	//   ....[1]....
        /*0068*/ 	.word	0x00000070


	//   ....[2]....
        /*006c*/ 	.word	0x00000130


	//   ....[3]....
        /*0070*/ 	.word	0x00000290


	//   ....[4]....
        /*0074*/ 	.word	0x000007b0


	//   ....[5]....
        /*0078*/ 	.word	0x000011f0


	//----- nvinfo : EIATTR_REG_RECONFIG
	.align		4
.L_31:
        /*007c*/ 	.byte	0x01, 0x54
	.zero		2


	//----- nvinfo : EIATTR_SYSCALL_OFFSETS
	.align		4
        /*0080*/ 	.byte	0x04, 0x46
        /*0082*/ 	.short	(.L_33 - .L_32)


	//   ....[0]....
.L_32:
        /*0084*/ 	.word	0x000013b0


	//----- nvinfo : EIATTR_MBARRIER_INSTR_OFFSETS
	.align		4
.L_33:
        /*0088*/ 	.byte	0x04, 0x39
        /*008a*/ 	.short	(.L_35 - .L_34)


	//   ....[0]....
.L_34:
        /*008c*/ 	.word	0x00000230
        /*0090*/ 	.word	0x000000ff
        /*0094*/ 	.word	0x00000000
        /*0098*/ 	.short	0x0100
        /*009a*/ 	.byte	0x08
	.zero		1


	//   ....[1]....
        /*009c*/ 	.word	0x00000240
        /*00a0*/ 	.word	0x000000ff
        /*00a4*/ 	.word	0x00000010
        /*00a8*/ 	.short	0x0100
        /*00aa*/ 	.byte	0x08
	.zero		1


	//   ....[2]....
        /*00ac*/ 	.word	0x00000250
        /*00b0*/ 	.word	0x000000ff
        /*00b4*/ 	.word	0x00000008
        /*00b8*/ 	.short	0x0100
        /*00ba*/ 	.byte	0x08
	.zero		1


	//   ....[3]....
        /*00bc*/ 	.word	0x00000260
        /*00c0*/ 	.word	0x000000ff
        /*00c4*/ 	.word	0x00000018
        /*00c8*/ 	.short	0x0100
        /*00ca*/ 	.byte	0x08
	.zero		1


	//   ....[4]....
        /*00cc*/ 	.word	0x000006b0
        /*00d0*/ 	.word	0x000000ff
        /*00d4*/ 	.word	0x00000030
        /*00d8*/ 	.short	0x0100
        /*00da*/ 	.byte	0x06
	.zero		1


	//   ....[5]....
        /*00dc*/ 	.word	0x00000740
        /*00e0*/ 	.word	0x000000ff
        /*00e4*/ 	.word	0x00000038
        /*00e8*/ 	.short	0x0100
        /*00ea*/ 	.byte	0x06
	.zero		1


	//   ....[6]....
        /*00ec*/ 	.word	0x00001470
        /*00f0*/ 	.word	0x00000003
        /*00f4*/ 	.word	0x00000000
        /*00f8*/ 	.short	0x010a
        /*00fa*/ 	.byte	0x3f
	.zero		1


	//   ....[7]....
        /*00fc*/ 	.word	0x000014b0
        /*0100*/ 	.word	0x00000003
        /*0104*/ 	.word	0x00000000
        /*0108*/ 	.short	0x010a
        /*010a*/ 	.byte	0x3f
	.zero		1


	//   ....[8]....
        /*010c*/ 	.word	0x000029e0
        /*0110*/ 	.word	0x00000005
        /*0114*/ 	.word	0x00000000
        /*0118*/ 	.short	0x010a
        /*011a*/ 	.byte	0x3f
	.zero		1


	//   ....[9]....
        /*011c*/ 	.word	0x00002a20
        /*0120*/ 	.word	0x00000005
        /*0124*/ 	.word	0x00000000
        /*0128*/ 	.short	0x010a
        /*012a*/ 	.byte	0x3f
	.zero		1


	//   ....[10]....
        /*012c*/ 	.word	0x00003de0
        /*0130*/ 	.word	0x00000005
        /*0134*/ 	.word	0x00000000
        /*0138*/ 	.short	0x0101
        /*013a*/ 	.byte	0x3f
	.zero		1


	//   ....[11]....
        /*013c*/ 	.word	0x00003fc0
        /*0140*/ 	.word	0x00000003
        /*0144*/ 	.word	0x00000000
        /*0148*/ 	.short	0x0101
        /*014a*/ 	.byte	0x3f
	.zero		1


	//   ....[12]....
        /*014c*/ 	.word	0x00006c30
        /*0150*/ 	.word	0x00000014
        /*0154*/ 	.word	0x00000010
        /*0158*/ 	.short	0x010a
        /*015a*/ 	.byte	0x3f
	.zero		1


	//   ....[13]....
        /*015c*/ 	.word	0x00007220
        /*0160*/ 	.word	0x00000005
        /*0164*/ 	.word	0x00000038
        /*0168*/ 	.short	0x0101
        /*016a*/ 	.byte	0x3f
	.zero		1


	//   ....[14]....
        /*016c*/ 	.word	0x00007930
        /*0170*/ 	.word	0x00000007
        /*0174*/ 	.word	0x00000000
        /*0178*/ 	.short	0x010a
        /*017a*/ 	.byte	0x3f
	.zero		1


	//   ....[15]....
        /*017c*/ 	.word	0x000079b0
        /*0180*/ 	.word	0x00000003
        /*0184*/ 	.word	0x00000000
        /*0188*/ 	.short	0x010a
        /*018a*/ 	.byte	0x3f
	.zero		1


	//   ....[16]....
        /*018c*/ 	.word	0x00007a10
        /*0190*/ 	.word	0x00000003
        /*0194*/ 	.word	0x00000000
        /*0198*/ 	.short	0x010a
        /*019a*/ 	.byte	0x3f
	.zero		1


	//   ....[17]....
        /*019c*/ 	.word	0x00007a60
        /*01a0*/ 	.word	0x00000005
        /*01a4*/ 	.word	0x00000000
        /*01a8*/ 	.short	0x010a
        /*01aa*/ 	.byte	0x3f
	.zero		1


	//   ....[18]....
        /*01ac*/ 	.word	0x00007b30
        /*01b0*/ 	.word	0x00000014
        /*01b4*/ 	.word	0x00000010
        /*01b8*/ 	.short	0x010a
        /*01ba*/ 	.byte	0x3f
	.zero		1


	//   ....[19]....
        /*01bc*/ 	.word	0x00007c00
        /*01c0*/ 	.word	0x00000007
        /*01c4*/ 	.word	0x00000000
        /*01c8*/ 	.short	0x010a
        /*01ca*/ 	.byte	0x3f
	.zero		1


	//----- nvinfo : EIATTR_NUM_MBARRIERS
	.align		4
.L_35:
        /*01cc*/ 	.byte	0x03, 0x38
        /*01ce*/ 	.short	0x0006


	//----- nvinfo : EIATTR_EXIT_INSTR_OFFSETS
	.align		4
        /*01d0*/ 	.byte	0x04, 0x1c
        /*01d2*/ 	.short	(.L_37 - .L_36)


	//   ....[0]....
.L_36:
        /*01d4*/ 	.word	0x00000910


	//   ....[1]....
        /*01d8*/ 	.word	0x00001120


	//   ....[2]....
        /*01dc*/ 	.word	0x00006360


	//   ....[3]....
        /*01e0*/ 	.word	0x000068c0


	//   ....[4]....
        /*01e4*/ 	.word	0x00007a00


	//----- nvinfo : EIATTR_MAX_THREADS
	.align		4
.L_37:
        /*01e8*/ 	.byte	0x04, 0x05
        /*01ea*/ 	.short	(.L_39 - .L_38)
.L_38:
        /*01ec*/ 	.word	0x00000180
        /*01f0*/ 	.word	0x00000001
        /*01f4*/ 	.word	0x00000001


	//----- nvinfo : EIATTR_CRS_STACK_SIZE
	.align		4
.L_39:
        /*01f8*/ 	.byte	0x04, 0x1e
        /*01fa*/ 	.short	(.L_41 - .L_40)
.L_40:
        /*01fc*/ 	.word	0x00000000


	//----- nvinfo : EIATTR_CBANK_PARAM_SIZE
	.align		4
.L_41:
        /*0200*/ 	.byte	0x03, 0x19
        /*0202*/ 	.short	0x0470


	//----- nvinfo : EIATTR_PARAM_CBANK
	.align		4
        /*0204*/ 	.byte	0x04, 0x0a
        /*0206*/ 	.short	(.L_43 - .L_42)
	.align		4
.L_42:
        /*0208*/ 	.word	index@(.nv.constant0._ZN7cutlass13device_kernelINS_4gemm6kernel13GemmUniversalIN4cute5tupleIJiiiiEEENS1_10collective13CollectiveMmaINS1_34MainloopSm90TmaGmmaWarpSpecializedILi2ENS5_IJNS4_1CILi2EEENSA_ILi1EEESC_EEENS1_35KernelTmaWarpSpecializedCooperativeEEENS5_IJNSA_ILi128EEENSA_ILi48EEENSA_ILi256EEEEEENS_6half_tENS5_IJlSC_lEEESK_SL_NS4_8TiledMMAINS4_8MMA_AtomIJNS4_4SM904GMMA25MMA_64x16x16_F32F16F16_SSILNSP_5MajorE0ELSR_0ELNSP_7ScaleInE1ELSS_1EEEEEENS4_6LayoutISD_NS5_IJSC_NSA_ILi0EEESW_EEEEENS5_IJNS4_10UnderscoreESZ_SZ_EEEEENS4_13SM90_TMA_LOADENS4_14ComposedLayoutINS4_7SwizzleILi3ELi4ELi3EEENS4_18smem_ptr_flag_bitsILi16EEENSV_INS5_IJNSA_ILi8EEENSA_ILi64EEEEEENS5_IJS19_SC_EEEEEEEvNS4_8identityENS4_23SM90_TMA_LOAD_MULTICASTES1D_vS1E_EENS_8epilogue10collective6detail29Sm90TmaWarpSpecializedAdapterINS1I_15DefaultEpilogueISK_SL_SL_NS1H_6thread17LinearCombinationISK_Li1EffLNS1M_9ScaleType4KindE0ELNS_15FloatRoundStyleE2ESK_EENS1_15EpilogueDefaultEEEEEvvEEEEvNT_6ParamsE)
        /*020c*/ 	.short	0x0210
        /*020e*/ 	.short	0x0470


	//----- nvinfo : EIATTR_SW_WAR
	.align		4
.L_43:
        /*0210*/ 	.byte	0x04, 0x36
        /*0212*/ 	.short	(.L_45 - .L_44)
.L_44:
        /*0214*/ 	.word	0x00000008
.L_45:


//--------------------- .nv.callgraph             --------------------------
	.section	.nv.callgraph,"",@"SHT_CUDA_CALLGRAPH"
	.align	4
	.sectionentsize	8
	.align		4
        /*0000*/ 	.word	0x00000000
	.align		4
        /*0004*/ 	.word	0xffffffff
	.align		4
        /*0008*/ 	.word	index@(_ZN7cutlass13device_kernelINS_4gemm6kernel13GemmUniversalIN4cute5tupleIJiiiiEEENS1_10collective13CollectiveMmaINS1_34MainloopSm90TmaGmmaWarpSpecializedILi2ENS5_IJNS4_1CILi2EEENSA_ILi1EEESC_EEENS1_35KernelTmaWarpSpecializedCooperativeEEENS5_IJNSA_ILi128EEENSA_ILi48EEENSA_ILi256EEEEEENS_6half_tENS5_IJlSC_lEEESK_SL_NS4_8TiledMMAINS4_8MMA_AtomIJNS4_4SM904GMMA25MMA_64x16x16_F32F16F16_SSILNSP_5MajorE0ELSR_0ELNSP_7ScaleInE1ELSS_1EEEEEENS4_6LayoutISD_NS5_IJSC_NSA_ILi0EEESW_EEEEENS5_IJNS4_10UnderscoreESZ_SZ_EEEEENS4_13SM90_TMA_LOADENS4_14ComposedLayoutINS4_7SwizzleILi3ELi4ELi3EEENS4_18smem_ptr_flag_bitsILi16EEENSV_INS5_IJNSA_ILi8EEENSA_ILi64EEEEEENS5_IJS19_SC_EEEEEEEvNS4_8identityENS4_23SM90_TMA_LOAD_MULTICASTES1D_vS1E_EENS_8epilogue10collective6detail29Sm90TmaWarpSpecializedAdapterINS1I_15DefaultEpilogueISK_SL_SL_NS1H_6thread17LinearCombinationISK_Li1EffLNS1M_9ScaleType4KindE0ELNS_15FloatRoundStyleE2ESK_EENS1_15EpilogueDefaultEEEEEvvEEEEvNT_6ParamsE)
	.align		4
        /*000c*/ 	.word	index@(__assertfail)
	.align		4
        /*0010*/ 	.word	0x00000000
	.align		4
        /*0014*/ 	.word	0xfffffffe
	.align		4
        /*0018*/ 	.word	0x00000000
	.align		4
        /*001c*/ 	.word	0xfffffffd
	.align		4
        /*0020*/ 	.word	0x00000000
	.align		4
        /*0024*/ 	.word	0xfffffffc


//--------------------- .nv.constant4             --------------------------
	.section	.nv.constant4,"a",@progbits
	.align	8
	.align		8
.nv.constant4:
        /*0000*/ 	.dword	__assertfail
	.align		8
        /*0008*/ 	.dword	__unnamed_1
	.align		8
        /*0010*/ 	.dword	_ZN39_INTERNAL_f6faedef_4_k_cu_fa38a16a_57684cuda3std3__45__cpo5beginE
	.align		8
        /*0018*/ 	.dword	_ZN39_INTERNAL_f6faedef_4_k_cu_fa38a16a_57684cuda3std3__45__cpo3endE
	.align		8
        /*0020*/ 	.dword	_ZN39_INTERNAL_f6faedef_4_k_cu_fa38a16a_57684cuda3std3__45__cpo6cbeginE
	.align		8
        /*0028*/ 	.dword	_ZN39_INTERNAL_f6faedef_4_k_cu_fa38a16a_57684cuda3std3__45__cpo4cendE
	.align		8
        /*0030*/ 	.dword	_ZN39_INTERNAL_f6faedef_4_k_cu_fa38a16a_57684cuda3std3__441_GLOBAL__N__f6faedef_4_k_cu_fa38a16a_57686ignoreE
	.align		8
        /*0038*/ 	.dword	_ZN39_INTERNAL_f6faedef_4_k_cu_fa38a16a_57684cuda3std3__419piecewise_constructE
	.align		8
        /*0040*/ 	.dword	_ZN39_INTERNAL_f6faedef_4_k_cu_fa38a16a_57684cuda3std3__48in_placeE
	.align		8
        /*0048*/ 	.dword	_ZN39_INTERNAL_f6faedef_4_k_cu_fa38a16a_57684cuda3std6ranges3__45__cpo4swapE
	.align		8
        /*0050*/ 	.dword	_ZN39_INTERNAL_f6faedef_4_k_cu_fa38a16a_57684cuda3std6ranges3__45__cpo9iter_moveE
	.align		8
        /*0058*/ 	.dword	_ZN39_INTERNAL_f6faedef_4_k_cu_fa38a16a_57684cute7productE
	.align		8
        /*0060*/ 	.dword	_ZN39_INTERNAL_f6faedef_4_k_cu_fa38a16a_57684cute1_E
	.align		8
        /*0068*/ 	.dword	$str$22
	.align		8
        /*0070*/ 	.dword	$str$23


//--------------------- .text._ZN7cutlass13device_kernelINS_4gemm6kernel13GemmUniversalIN4cute5tupleIJiiiiEEENS1_10collective13CollectiveMmaINS1_34MainloopSm90TmaGmmaWarpSpecializedILi2ENS5_IJNS4_1CILi2EEENSA_ILi1EEESC_EEENS1_35KernelTmaWarpSpecializedCooperativeEEENS5_IJNSA_ILi128EEENSA_ILi48EEENSA_ILi256EEEEEENS_6half_tENS5_IJlSC_lEEESK_SL_NS4_8TiledMMAINS4_8MMA_AtomIJNS4_4SM904GMMA25MMA_64x16x16_F32F16F16_SSILNSP_5MajorE0ELSR_0ELNSP_7ScaleInE1ELSS_1EEEEEENS4_6LayoutISD_NS5_IJSC_NSA_ILi0EEESW_EEEEENS5_IJNS4_10UnderscoreESZ_SZ_EEEEENS4_13SM90_TMA_LOADENS4_14ComposedLayoutINS4_7SwizzleILi3ELi4ELi3EEENS4_18smem_ptr_flag_bitsILi16EEENSV_INS5_IJNSA_ILi8EEENSA_ILi64EEEEEENS5_IJS19_SC_EEEEEEEvNS4_8identityENS4_23SM90_TMA_LOAD_MULTICASTES1D_vS1E_EENS_8epilogue10collective6detail29Sm90TmaWarpSpecializedAdapterINS1I_15DefaultEpilogueISK_SL_SL_NS1H_6thread17LinearCombinationISK_Li1EffLNS1M_9ScaleType4KindE0ELNS_15FloatRoundStyleE2ESK_EENS1_15EpilogueDefaultEEEEEvvEEEEvNT_6ParamsE --------------------------
	.section	.text._ZN7cutlass13device_kernelINS_4gemm6kernel13GemmUniversalIN4cute5tupleIJiiiiEEENS1_10collective13CollectiveMmaINS1_34MainloopSm90TmaGmmaWarpSpecializedILi2ENS5_IJNS4_1CILi2EEENSA_ILi1EEESC_EEENS1_35KernelTmaWarpSpecializedCooperativeEEENS5_IJNSA_ILi128EEENSA_ILi48EEENSA_ILi256EEEEEENS_6half_tENS5_IJlSC_lEEESK_SL_NS4_8TiledMMAINS4_8MMA_AtomIJNS4_4SM904GMMA25MMA_64x16x16_F32F16F16_SSILNSP_5MajorE0ELSR_0ELNSP_7ScaleInE1ELSS_1EEEEEENS4_6LayoutISD_NS5_IJSC_NSA_ILi0EEESW_EEEEENS5_IJNS4_10UnderscoreESZ_SZ_EEEEENS4_13SM90_TMA_LOADENS4_14ComposedLayoutINS4_7SwizzleILi3ELi4ELi3EEENS4_18smem_ptr_flag_bitsILi16EEENSV_INS5_IJNSA_ILi8EEENSA_ILi64EEEEEENS5_IJS19_SC_EEEEEEEvNS4_8identityENS4_23SM90_TMA_LOAD_MULTICASTES1D_vS1E_EENS_8epilogue10collective6detail29Sm90TmaWarpSpecializedAdapterINS1I_15DefaultEpilogueISK_SL_SL_NS1H_6thread17LinearCombinationISK_Li1EffLNS1M_9ScaleType4KindE0ELNS_15FloatRoundStyleE2ESK_EENS1_15EpilogueDefaultEEEEEvvEEEEvNT_6ParamsE,"ax",@progbits
	.align	128
.text._ZN7cutlass13device_kernelINS_4gemm6kernel13GemmUniversalIN4cute5tupleIJiiiiEEENS1_10collective13CollectiveMmaINS1_34MainloopSm90TmaGmmaWarpSpecializedILi2ENS5_IJNS4_1CILi2EEENSA_ILi1EEESC_EEENS1_35KernelTmaWarpSpecializedCooperativeEEENS5_IJNSA_ILi128EEENSA_ILi48EEENSA_ILi256EEEEEENS_6half_tENS5_IJlSC_lEEESK_SL_NS4_8TiledMMAINS4_8MMA_AtomIJNS4_4SM904GMMA25MMA_64x16x16_F32F16F16_SSILNSP_5MajorE0ELSR_0ELNSP_7ScaleInE1ELSS_1EEEEEENS4_6LayoutISD_NS5_IJSC_NSA_ILi0EEESW_EEEEENS5_IJNS4_10UnderscoreESZ_SZ_EEEEENS4_13SM90_TMA_LOADENS4_14ComposedLayoutINS4_7SwizzleILi3ELi4ELi3EEENS4_18smem_ptr_flag_bitsILi16EEENSV_INS5_IJNSA_ILi8EEENSA_ILi64EEEEEENS5_IJS19_SC_EEEEEEEvNS4_8identityENS4_23SM90_TMA_LOAD_MULTICASTES1D_vS1E_EENS_8epilogue10collective6detail29Sm90TmaWarpSpecializedAdapterINS1I_15DefaultEpilogueISK_SL_SL_NS1H_6thread17LinearCombinationISK_Li1EffLNS1M_9ScaleType4KindE0ELNS_15FloatRoundStyleE2ESK_EENS1_15EpilogueDefaultEEEEEvvEEEEvNT_6ParamsE:
        .type           _ZN7cutlass13device_kernelINS_4gemm6kernel13GemmUniversalIN4cute5tupleIJiiiiEEENS1_10collective13CollectiveMmaINS1_34MainloopSm90TmaGmmaWarpSpecializedILi2ENS5_IJNS4_1CILi2EEENSA_ILi1EEESC_EEENS1_35KernelTmaWarpSpecializedCooperativeEEENS5_IJNSA_ILi128EEENSA_ILi48EEENSA_ILi256EEEEEENS_6half_tENS5_IJlSC_lEEESK_SL_NS4_8TiledMMAINS4_8MMA_AtomIJNS4_4SM904GMMA25MMA_64x16x16_F32F16F16_SSILNSP_5MajorE0ELSR_0ELNSP_7ScaleInE1ELSS_1EEEEEENS4_6LayoutISD_NS5_IJSC_NSA_ILi0EEESW_EEEEENS5_IJNS4_10UnderscoreESZ_SZ_EEEEENS4_13SM90_TMA_LOADENS4_14ComposedLayoutINS4_7SwizzleILi3ELi4ELi3EEENS4_18smem_ptr_flag_bitsILi16EEENSV_INS5_IJNSA_ILi8EEENSA_ILi64EEEEEENS5_IJS19_SC_EEEEEEEvNS4_8identityENS4_23SM90_TMA_LOAD_MULTICASTES1D_vS1E_EENS_8epilogue10collective6detail29Sm90TmaWarpSpecializedAdapterINS1I_15DefaultEpilogueISK_SL_SL_NS1H_6thread17LinearCombinationISK_Li1EffLNS1M_9ScaleType4KindE0ELNS_15FloatRoundStyleE2ESK_EENS1_15EpilogueDefaultEEEEEvvEEEEvNT_6ParamsE,@function
        .size           _ZN7cutlass13device_kernelINS_4gemm6kernel13GemmUniversalIN4cute5tupleIJiiiiEEENS1_10collective13CollectiveMmaINS1_34MainloopSm90TmaGmmaWarpSpecializedILi2ENS5_IJNS4_1CILi2EEENSA_ILi1EEESC_EEENS1_35KernelTmaWarpSpecializedCooperativeEEENS5_IJNSA_ILi128EEENSA_ILi48EEENSA_ILi256EEEEEENS_6half_tENS5_IJlSC_lEEESK_SL_NS4_8TiledMMAINS4_8MMA_AtomIJNS4_4SM904GMMA25MMA_64x16x16_F32F16F16_SSILNSP_5MajorE0ELSR_0ELNSP_7ScaleInE1ELSS_1EEEEEENS4_6LayoutISD_NS5_IJSC_NSA_ILi0EEESW_EEEEENS5_IJNS4_10UnderscoreESZ_SZ_EEEEENS4_13SM90_TMA_LOADENS4_14ComposedLayoutINS4_7SwizzleILi3ELi4ELi3EEENS4_18smem_ptr_flag_bitsILi16EEENSV_INS5_IJNSA_ILi8EEENSA_ILi64EEEEEENS5_IJS19_SC_EEEEEEEvNS4_8identityENS4_23SM90_TMA_LOAD_MULTICASTES1D_vS1E_EENS_8epilogue10collective6detail29Sm90TmaWarpSpecializedAdapterINS1I_15DefaultEpilogueISK_SL_SL_NS1H_6thread17LinearCombinationISK_Li1EffLNS1M_9ScaleType4KindE0ELNS_15FloatRoundStyleE2ESK_EENS1_15EpilogueDefaultEEEEEvvEEEEvNT_6ParamsE,(.L_x_113 - _ZN7cutlass13device_kernelINS_4gemm6kernel13GemmUniversalIN4cute5tupleIJiiiiEEENS1_10collective13CollectiveMmaINS1_34MainloopSm90TmaGmmaWarpSpecializedILi2ENS5_IJNS4_1CILi2EEENSA_ILi1EEESC_EEENS1_35KernelTmaWarpSpecializedCooperativeEEENS5_IJNSA_ILi128EEENSA_ILi48EEENSA_ILi256EEEEEENS_6half_tENS5_IJlSC_lEEESK_SL_NS4_8TiledMMAINS4_8MMA_AtomIJNS4_4SM904GMMA25MMA_64x16x16_F32F16F16_SSILNSP_5MajorE0ELSR_0ELNSP_7ScaleInE1ELSS_1EEEEEENS4_6LayoutISD_NS5_IJSC_NSA_ILi0EEESW_EEEEENS5_IJNS4_10UnderscoreESZ_SZ_EEEEENS4_13SM90_TMA_LOADENS4_14ComposedLayoutINS4_7SwizzleILi3ELi4ELi3EEENS4_18smem_ptr_flag_bitsILi16EEENSV_INS5_IJNSA_ILi8EEENSA_ILi64EEEEEENS5_IJS19_SC_EEEEEEEvNS4_8identityENS4_23SM90_TMA_LOAD_MULTICASTES1D_vS1E_EENS_8epilogue10collective6detail29Sm90TmaWarpSpecializedAdapterINS1I_15DefaultEpilogueISK_SL_SL_NS1H_6thread17LinearCombinationISK_Li1EffLNS1M_9ScaleType4KindE0ELNS_15FloatRoundStyleE2ESK_EENS1_15EpilogueDefaultEEEEEvvEEEEvNT_6ParamsE)
        .other          _ZN7cutlass13device_kernelINS_4gemm6kernel13GemmUniversalIN4cute5tupleIJiiiiEEENS1_10collective13CollectiveMmaINS1_34MainloopSm90TmaGmmaWarpSpecializedILi2ENS5_IJNS4_1CILi2EEENSA_ILi1EEESC_EEENS1_35KernelTmaWarpSpecializedCooperativeEEENS5_IJNSA_ILi128EEENSA_ILi48EEENSA_ILi256EEEEEENS_6half_tENS5_IJlSC_lEEESK_SL_NS4_8TiledMMAINS4_8MMA_AtomIJNS4_4SM904GMMA25MMA_64x16x16_F32F16F16_SSILNSP_5MajorE0ELSR_0ELNSP_7ScaleInE1ELSS_1EEEEEENS4_6LayoutISD_NS5_IJSC_NSA_ILi0EEESW_EEEEENS5_IJNS4_10UnderscoreESZ_SZ_EEEEENS4_13SM90_TMA_LOADENS4_14ComposedLayoutINS4_7SwizzleILi3ELi4ELi3EEENS4_18smem_ptr_flag_bitsILi16EEENSV_INS5_IJNSA_ILi8EEENSA_ILi64EEEEEENS5_IJS19_SC_EEEEEEEvNS4_8identityENS4_23SM90_TMA_LOAD_MULTICASTES1D_vS1E_EENS_8epilogue10collective6detail29Sm90TmaWarpSpecializedAdapterINS1I_15DefaultEpilogueISK_SL_SL_NS1H_6thread17LinearCombinationISK_Li1EffLNS1M_9ScaleType4KindE0ELNS_15FloatRoundStyleE2ESK_EENS1_15EpilogueDefaultEEEEEvvEEEEvNT_6ParamsE,@"STO_CUDA_ENTRY STV_DEFAULT"
_ZN7cutlass13device_kernelINS_4gemm6kernel13GemmUniversalIN4cute5tupleIJiiiiEEENS1_10collective13CollectiveMmaINS1_34MainloopSm90TmaGmmaWarpSpecializedILi2ENS5_IJNS4_1CILi2EEENSA_ILi1EEESC_EEENS1_35KernelTmaWarpSpecializedCooperativeEEENS5_IJNSA_ILi128EEENSA_ILi48EEENSA_ILi256EEEEEENS_6half_tENS5_IJlSC_lEEESK_SL_NS4_8TiledMMAINS4_8MMA_AtomIJNS4_4SM904GMMA25MMA_64x16x16_F32F16F16_SSILNSP_5MajorE0ELSR_0ELNSP_7ScaleInE1ELSS_1EEEEEENS4_6LayoutISD_NS5_IJSC_NSA_ILi0EEESW_EEEEENS5_IJNS4_10UnderscoreESZ_SZ_EEEEENS4_13SM90_TMA_LOADENS4_14ComposedLayoutINS4_7SwizzleILi3ELi4ELi3EEENS4_18smem_ptr_flag_bitsILi16EEENSV_INS5_IJNSA_ILi8EEENSA_ILi64EEEEEENS5_IJS19_SC_EEEEEEEvNS4_8identityENS4_23SM90_TMA_LOAD_MULTICASTES1D_vS1E_EENS_8epilogue10collective6detail29Sm90TmaWarpSpecializedAdapterINS1I_15DefaultEpilogueISK_SL_SL_NS1H_6thread17LinearCombinationISK_Li1EffLNS1M_9ScaleType4KindE0ELNS_15FloatRoundStyleE2ESK_EENS1_15EpilogueDefaultEEEEEvvEEEEvNT_6ParamsE:
[----:B------:R-:W0:Y:S01]  /*0000*/  LDC R1, c[0x0][0x28] ;  /* 0x00000a00ff017b82 */ /* 0x000e220000000800 */
[----:B------:R-:W1:Y:S01]  /*0010*/  S2R R18, SR_TID.X ;  /* 0x0000000000127919 */ /* 0x000e620000002100 */
[----:B------:R-:W-:Y:S01]  /*0020*/  ELECT P0, URZ, PT ;  /* 0x00000000003f782f */ /* 0x000fe20003800000 */
[----:B------:R-:W-:Y:S01]  /*0030*/  BSSY B0, `(.L_x_0) ;  /* 0x000000f000007945 */ /* 0x000fe20003800000 */
[--C-:B-1----:R-:W-:Y:S02]  /*0040*/  SHF.R.U32.HI R0, RZ, 0x5, R18.reuse ;  /* 0x00000005ff007819 */ /* 0x102fe40000011612 */
[----:B------:R-:W-:-:S03]  /*0050*/  SHF.R.U32.HI R3, RZ, 0x7, R18 ;  /* 0x00000007ff037819 */ /* 0x000fc60000011612 */
[----:B------:R-:W1:Y:S04]  /*0060*/  SHFL.IDX PT, R2, R0, RZ, 0x1f ;  /* 0x00001fff00027589 */ /* 0x000e6800000e0000 */
[----:B------:R2:W3:Y:S01]  /*0070*/  SHFL.IDX PT, R5, R3, RZ, 0x1f ;  /* 0x00001fff03057589 */ /* 0x0004e200000e0000 */
[----:B-1----:R-:W-:-:S13]  /*0080*/  ISETP.NE.OR P0, PT, R2, RZ, !P0 ;  /* 0x000000ff0200720c */ /* 0x002fda0004705670 */
[----:B0-23--:R-:W-:Y:S05]  /*0090*/  @P0 BRA `(.L_x_1) ;  /* 0x0000000000200947 */ /* 0x00dfea0003800000 */
[----:B------:R-:W-:Y:S02]  /*00a0*/  ULDC.64 UR4, c[0x0][0x198] ;  /* 0x0000660000047ab9 */ /* 0x000fe40000000a00 */
[----:B------:R-:W-:Y:S02]  /*00b0*/  UIADD3 UR6, UP0, UR4, 0xf0, URZ ;  /* 0x000000f004067890 */ /* 0x000fe4000ff1e03f */
[----:B------:R-:W-:Y:S02]  /*00c0*/  UIADD3 UR4, UP1, UR4, 0x1f0, URZ ;  /* 0x000001f004047890 */ /* 0x000fe4000ff3e03f */
[----:B------:R-:W-:Y:S02]  /*00d0*/  UIADD3.X UR7, URZ, UR5, URZ, UP0, !UPT ;  /* 0x000000053f077290 */ /* 0x000fe400087fe43f */
[----:B------:R-:W-:-:S07]  /*00e0*/  UIADD3.X UR5, URZ, UR5, URZ, UP1, !UPT ;  /* 0x000000053f057290 */ /* 0x000fce0008ffe43f */
[----:B------:R0:W-:Y:S02]  /*00f0*/  UTMACCTL.PF [UR6] ;  /* 0x00000000060079b9 */ /* 0x0001e40008040000 */
[----:B------:R0:W-:Y:S02]  /*0100*/  UTMACCTL.PF [UR4] ;  /* 0x00000000040079b9 */ /* 0x0001e40008040000 */
[----:B0-----:R-:W-:Y:S01]  /*0110*/  NOP ;  /* 0x0000000000007918 */ /* 0x001fe20000000000 */
.L_x_1:
[----:B------:R-:W-:Y:S05]  /*0120*/  BSYNC B0 ;  /* 0x0000000000007941 */ /* 0x000fea0003800000 */
.L_x_0:
[----:B------:R-:W0:Y:S02]  /*0130*/  SHFL.IDX PT, R3, R0, RZ, 0x1f ;  /* 0x00001fff00037589 */ /* 0x000e2400000e0000 */
[----:B0-----:R-:W-:-:S13]  /*0140*/  ISETP.NE.AND P0, PT, R3, RZ, PT ;  /* 0x000000ff0300720c */ /* 0x001fda0003f05270 */
[----:B------:R-:W-:Y:S05]  /*0150*/  @P0 BRA `(.L_x_2) ;  /* 0x0000000000480947 */ /* 0x000fea0003800000 */
[----:B------:R-:W0:Y:S01]  /*0160*/  S2UR UR8, SR_CgaCtaId ;  /* 0x00000000000879c3 */ /* 0x000e220000008800 */
[----:B------:R-:W-:Y:S01]  /*0170*/  UMOV UR4, 0x400 ;  /* 0x0000040000047882 */ /* 0x000fe20000000000 */
[----:B------:R-:W-:Y:S01]  /*0180*/  UMOV UR5, 0x1 ;  /* 0x0000000100057882 */ /* 0x000fe20000000000 */
[----:B------:R-:W-:Y:S01]  /*0190*/  UMOV UR6, 0x4 ;  /* 0x0000000400067882 */ /* 0x000fe20000000000 */
[----:B------:R-:W-:Y:S01]  /*01a0*/  ELECT P0, URZ, PT ;  /* 0x00000000003f782f */ /* 0x000fe20003800000 */
[----:B------:R-:W-:-:S04]  /*01b0*/  UIADD3 UR6, -UR6, 0x100000, URZ ;  /* 0x0010000006067890 */ /* 0x000fc8000fffe13f */
[----:B------:R-:W-:Y:S02]  /*01c0*/  USHF.L.U32 UR7, UR6, 0xb, URZ ;  /* 0x0000000b06077899 */ /* 0x000fe4000800063f */
[----:B------:R-:W-:Y:S02]  /*01d0*/  USHF.L.U32 UR6, UR6, 0x1, URZ ;  /* 0x0000000106067899 */ /* 0x000fe4000800063f */
[----:B0-----:R-:W-:Y:S02]  /*01e0*/  ULEA UR8, UR8, UR4, 0x18 ;  /* 0x0000000408087291 */ /* 0x001fe4000f8ec03f */
[----:B------:R-:W-:-:S04]  /*01f0*/  UIADD3 UR4, -UR5, 0x100000, URZ ;  /* 0x0010000005047890 */ /* 0x000fc8000fffe13f */
[----:B------:R-:W-:Y:S02]  /*0200*/  USHF.L.U32 UR5, UR4, 0xb, URZ ;  /* 0x0000000b04057899 */ /* 0x000fe4000800063f */
[----:B------:R-:W-:Y:S01]  /*0210*/  USHF.L.U32 UR4, UR4, 0x1, URZ ;  /* 0x0000000104047899 */ /* 0x000fe2000800063f */
[----:B------:R-:W0:Y:S11]  /*0220*/  FENCE.VIEW.ASYNC.S ;  /* 0x00000000000073c6 */ /* 0x000e360000000000 */
[----:B0-----:R0:W1:Y:S01]  /*0230*/  SYNCS.EXCH.64 URZ, [UR8], UR4 ;  /* 0x00000004083f75b2 */ /* 0x0010620008000100 */
[----:B------:R0:W2:Y:S01]  /*0240*/  SYNCS.EXCH.64 URZ, [UR8+0x10], UR6 ;  /* 0x00001006083f75b2 */ /* 0x0000a20008000100 */
[----:B------:R0:W3:Y:S01]  /*0250*/  SYNCS.EXCH.64 URZ, [UR8+0x8], UR4 ;  /* 0x00000804083f75b2 */ /* 0x0000e20008000100 */
[----:B------:R0:W4:Y:S01]  /*0260*/  SYNCS.EXCH.64 URZ, [UR8+0x18], UR6 ;  /* 0x00001806083f75b2 */ /* 0x0001220008000100 */
[----:B------:R-:W-:Y:S01]  /*0270*/  NOP ;  /* 0x0000000000007918 */ /* 0x000fe20000000000 */
.L_x_2:
[----:B------:R-:W-:Y:S01]  /*0280*/  SHF.R.S32.HI R7, RZ, 0x1f, R18 ;  /* 0x0000001fff077819 */ /* 0x000fe20000011412 */
[----:B------:R-:W5:Y:S01]  /*0290*/  SHFL.IDX PT, R0, R0, RZ, 0x1f ;  /* 0x00001fff00007589 */ /* 0x000f6200000e0000 */
[----:B0-----:R-:W0:Y:S01]  /*02a0*/  S2UR UR8, SR_CTAID.X ;  /* 0x00000000000879c3 */ /* 0x001e220000002500 */
[----:B------:R-:W-:Y:S02]  /*02b0*/  ELECT P0, URZ, PT ;  /* 0x00000000003f782f */ /* 0x000fe40003800000 */
[----:B------:R-:W-:Y:S01]  /*02c0*/  LEA.HI R7, R7, R18, RZ, 0x7 ;  /* 0x0000001207077211 */ /* 0x000fe200078f38ff */
[----:B------:R-:W1:Y:S01]  /*02d0*/  S2R R4, SR_CTAID.Y ;  /* 0x0000000000047919 */ /* 0x000e620000002600 */
[----:B------:R-:W-:Y:S01]  /*02e0*/  SHF.R.S32.HI R8, RZ, 0x1f, R3 ;  /* 0x0000001fff087819 */ /* 0x000fe20000011403 */
[----:B------:R-:W-:Y:S01]  /*02f0*/  ULDC UR4, c[0x0][0x150] ;  /* 0x0000540000047ab9 */ /* 0x000fe20000000800 */
[----:B------:R-:W-:Y:S01]  /*0300*/  LOP3.LUT R7, R7, 0xffffff80, RZ, 0xc0, !PT ;  /* 0xffffff8007077812 */ /* 0x000fe200078ec0ff */
[----:B------:R-:W-:Y:S01]  /*0310*/  NOP ;  /* 0x0000000000007918 */ /* 0x000fe20000000000 */
[----:B------:R-:W-:Y:S01]  /*0320*/  LEA.HI R8, R8, R3, RZ, 0x2 ;  /* 0x0000000308087211 */ /* 0x000fe200078f10ff */
[----:B------:R-:W2:Y:S01]  /*0330*/  LDC R10, c[0x0][0x144] ;  /* 0x00005100ff0a7b82 */ /* 0x000ea20000000800 */
[----:B------:R-:W-:Y:S01]  /*0340*/  NOP ;  /* 0x0000000000007918 */ /* 0x000fe20000000000 */
[----:B------:R-:W-:Y:S01]  /*0350*/  IMAD.IADD R6, R18, 0x1, -R7 ;  /* 0x0000000112067824 */ /* 0x000fe200078e0a07 */
[----:B------:R-:W-:Y:S01]  /*0360*/  LOP3.LUT R8, R8, 0x3ffffffc, RZ, 0xc0, !PT ;  /* 0x3ffffffc08087812 */ /* 0x000fe200078ec0ff */
[----:B------:R-:W-:Y:S01]  /*0370*/  IMAD.MOV.U32 R23, RZ, RZ, 0x1 ;  /* 0x00000001ff177424 */ /* 0x000fe200078e00ff */
[----:B------:R-:W-:-:S02]  /*0380*/  ISETP.NE.AND P3, PT, R5, RZ, PT ;  /* 0x000000ff0500720c */ /* 0x000fc40003f65270 */
[----:B------:R-:W-:Y:S01]  /*0390*/  SHF.R.S32.HI R7, RZ, 0x1f, R6 ;  /* 0x0000001fff077819 */ /* 0x000fe20000011406 */
[----:B------:R-:W-:Y:S01]  /*03a0*/  IMAD.IADD R8, R3, 0x1, -R8 ;  /* 0x0000000103087824 */ /* 0x000fe200078e0a08 */
[----:B------:R-:W3:Y:S02]  /*03b0*/  LDC R13, c[0x0][0x140] ;  /* 0x00005000ff0d7b82 */ /* 0x000ee40000000800 */
[----:B------:R-:W-:Y:S02]  /*03c0*/  LEA.HI R7, R7, R6, RZ, 0x3 ;  /* 0x0000000607077211 */ /* 0x000fe400078f18ff */
[----:B-----5:R-:W-:Y:S02]  /*03d0*/  ISETP.NE.OR P0, PT, R0, RZ, !P0 ;  /* 0x000000ff0000720c */ /* 0x020fe40004705670 */
[--C-:B------:R-:W-:Y:S02]  /*03e0*/  SHF.R.S32.HI R0, RZ, 0x3, R7.reuse ;  /* 0x00000003ff007819 */ /* 0x100fe40000011407 */
[----:B------:R-:W-:-:S02]  /*03f0*/  SHF.R.S32.HI R7, RZ, 0x1f, R7 ;  /* 0x0000001fff077819 */ /* 0x000fc40000011407 */
[----:B0-----:R-:W-:Y:S02]  /*0400*/  I2FP.F32.U32 R9, UR8 ;  /* 0x0000000800097c45 */ /* 0x001fe40008201000 */
[----:B------:R-:W-:-:S03]  /*0410*/  LEA.HI R7, R7, R0, RZ, 0x2 ;  /* 0x0000000007077211 */ /* 0x000fc600078f10ff */
[----:B------:R-:W-:Y:S01]  /*0420*/  FMUL R9, R9, UR4 ;  /* 0x0000000409097c20 */ /* 0x000fe20008400000 */
[----:B------:R-:W-:Y:S01]  /*0430*/  LOP3.LUT R7, R7, 0xfffffffc, RZ, 0xc0, !PT ;  /* 0xfffffffc07077812 */ /* 0x000fe200078ec0ff */
[----:B------:R-:W-:Y:S01]  /*0440*/  VOTEU.ALL UP0, P0 ;  /* 0x00000000003f7886 */ /* 0x000fe20000000000 */
[----:B-1----:R-:W-:Y:S01]  /*0450*/  I2FP.F32.U32 R3, R4 ;  /* 0x0000000400037245 */ /* 0x002fe20000201000 */
[----:B------:R-:W-:Y:S01]  /*0460*/  ULDC UR4, c[0x0][0x154] ;  /* 0x0000550000047ab9 */ /* 0x000fe20000000800 */
[----:B------:R-:W-:Y:S01]  /*0470*/  VOTEU.ALL UP1, P0 ;  /* 0x00000000003f7886 */ /* 0x000fe20000020000 */
[----:B------:R-:W0:Y:S01]  /*0480*/  F2I.U32.TRUNC.NTZ R9, R9 ;  /* 0x0000000900097305 */ /* 0x000e22000020f000 */
[----:B------:R-:W-:Y:S01]  /*0490*/  IMAD.IADD R7, R0, 0x1, -R7 ;  /* 0x0000000100077824 */ /* 0x000fe200078e0a07 */
[----:B------:R-:W1:Y:S01]  /*04a0*/  @!UP0 S2UR UR7, SR_CgaCtaId ;  /* 0x00000000000789c3 */ /* 0x000e620000008800 */
[----:B------:R-:W-:Y:S01]  /*04b0*/  FMUL R12, R3, UR4 ;  /* 0x00000004030c7c20 */ /* 0x000fe20008400000 */
[----:B------:R-:W-:Y:S01]  /*04c0*/  UMOV UR4, 0x20 ;  /* 0x0000002000047882 */ /* 0x000fe20000000000 */
[----:B------:R-:W-:Y:S01]  /*04d0*/  IMAD R8, R8, 0x4, R7 ;  /* 0x0000000408087824 */ /* 0x000fe200078e0207 */
[----:B------:R-:W-:Y:S01]  /*04e0*/  @!UP0 UMOV UR6, 0x400 ;  /* 0x0000040000068882 */ /* 0x000fe20000000000 */
[----:B------:R-:W-:-:S04]  /*04f0*/  @!UP0 UIADD3 UR4, -UR4, 0x100000, URZ ;  /* 0x0010000004048890 */ /* 0x000fc8000fffe13f */
[----:B------:R-:W-:Y:S02]  /*0500*/  @!UP0 USHF.L.U32 UR5, UR4, 0xb, URZ ;  /* 0x0000000b04058899 */ /* 0x000fe4000800063f */
[----:B------:R-:W-:Y:S01]  /*0510*/  @!UP0 USHF.L.U32 UR4, UR4, 0x1, URZ ;  /* 0x0000000104048899 */ /* 0x000fe2000800063f */
[----:B---3--:R-:W-:Y:S01]  /*0520*/  ISETP.EQ.U32.AND P2, PT, R13, 0x1, PT ;  /* 0x000000010d00780c */ /* 0x008fe20003f42070 */
[----:B------:R-:W3:Y:S01]  /*0530*/  F2I.U32.TRUNC.NTZ R12, R12 ;  /* 0x0000000c000c7305 */ /* 0x000ee2000020f000 */
[----:B------:R-:W-:Y:S01]  /*0540*/  LEA.HI R0, R8, R8, RZ, 0x1 ;  /* 0x0000000808007211 */ /* 0x000fe200078f08ff */
[----:B------:R-:W5:Y:S03]  /*0550*/  LDC R7, c[0x0][0x148] ;  /* 0x00005200ff077b82 */ /* 0x000f660000000800 */
[----:B------:R-:W-:Y:S01]  /*0560*/  LOP3.LUT R11, R0, 0xfffffffe, RZ, 0xc0, !PT ;  /* 0xfffffffe000b7812 */ /* 0x000fe200078ec0ff */
[----:B0-----:R-:W-:Y:S01]  /*0570*/  IMAD.MOV R15, RZ, RZ, -R9 ;  /* 0x000000ffff0f7224 */ /* 0x001fe200078e0a09 */
[----:B------:R-:W-:-:S03]  /*0580*/  SHF.R.S32.HI R9, RZ, 0x1f, R2 ;  /* 0x0000001fff097819 */ /* 0x000fc60000011402 */
[----:B--2---:R-:W-:Y:S01]  /*0590*/  IMAD R3, R10, R15, UR8 ;  /* 0x000000080a037e24 */ /* 0x004fe2000f8e020f */
[----:B------:R-:W-:Y:S01]  /*05a0*/  LEA.HI R9, R9, R2, RZ, 0x2 ;  /* 0x0000000209097211 */ /* 0x000fe200078f10ff */
[C---:B------:R-:W-:Y:S02]  /*05b0*/  IMAD.IADD R0, R8.reuse, 0x1, -R11 ;  /* 0x0000000108007824 */ /* 0x040fe400078e0a0b */
[----:B------:R-:W-:Y:S01]  /*05c0*/  IMAD.SHL.U32 R11, R8, 0x4, RZ ;  /* 0x00000004080b7824 */ /* 0x000fe200078e00ff */
[----:B------:R-:W-:Y:S01]  /*05d0*/  LOP3.LUT R9, R9, 0xfffffffc, RZ, 0xc0, !PT ;  /* 0xfffffffc09097812 */ /* 0x000fe200078ec0ff */
[----:B---3--:R-:W-:Y:S01]  /*05e0*/  IMAD.MOV R21, RZ, RZ, -R12 ;  /* 0x000000ffff157224 */ /* 0x008fe200078e0a0c */
[----:B------:R-:W-:Y:S01]  /*05f0*/  ISETP.NE.AND P4, PT, R0, R3, PT ;  /* 0x000000030000720c */ /* 0x000fe20003f85270 */
[----:B-1----:R-:W-:Y:S01]  /*0600*/  @!UP0 ULEA UR6, UR7, UR6, 0x18 ;  /* 0x0000000607068291 */ /* 0x002fe2000f8ec03f */
[----:B------:R-:W-:Y:S01]  /*0610*/  LOP3.LUT R22, R8, 0xc, R11, 0x78, !PT ;  /* 0x0000000c08167812 */ /* 0x000fe200078e780b */
[----:B------:R-:W-:Y:S01]  /*0620*/  IMAD.IADD R0, R2, 0x1, -R9 ;  /* 0x0000000102007824 */ /* 0x000fe200078e0a09 */
[----:B------:R-:W-:Y:S01]  /*0630*/  VOTEU.ALL UP0, P0 ;  /* 0x00000000003f7886 */ /* 0x000fe20000000000 */
[----:B------:R-:W-:Y:S01]  /*0640*/  LOP3.LUT P0, RZ, R6, 0x7, RZ, 0xc0, !PT ;  /* 0x0000000706ff7812 */ /* 0x000fe2000780c0ff */
[----:B------:R-:W-:-:S02]  /*0650*/  VIADD R6, R5, 0xffffffff ;  /* 0xffffffff05067836 */ /* 0x000fc40000000000 */
[----:B------:R-:W-:Y:S01]  /*0660*/  ISETP.NE.AND P1, PT, R0, 0x3, PT ;  /* 0x000000030000780c */ /* 0x000fe20003f25270 */
[----:B-----5:R-:W-:Y:S01]  /*0670*/  IMAD R9, R7, R21, R4 ;  /* 0x0000001507097224 */ /* 0x020fe200078e0204 */
[----:B------:R-:W-:Y:S02]  /*0680*/  ISETP.LT.U32.AND P0, PT, R22, 0x2, !P0 ;  /* 0x000000021600780c */ /* 0x000fe40004701070 */
[----:B------:R-:W-:Y:S01]  /*0690*/  ISETP.EQ.OR P1, PT, R0, RZ, !P1 ;  /* 0x000000ff0000720c */ /* 0x000fe20004f22670 */
[----:B------:R-:W0:Y:S02]  /*06a0*/  FENCE.VIEW.ASYNC.S ;  /* 0x00000000000073c6 */ /* 0x000e240000000000 */
[----:B0-----:R0:W1:Y:S01]  /*06b0*/  @!UP0 SYNCS.EXCH.64 URZ, [UR6+0x30], UR4 ;  /* 0x00003004063f85b2 */ /* 0x0010620008000100 */
[----:B------:R-:W-:Y:S02]  /*06c0*/  @P4 LEA.HI R2, R22, R22, RZ, 0x1 ;  /* 0x0000001616024211 */ /* 0x000fe400078f08ff */
[----:B------:R-:W-:-:S02]  /*06d0*/  ISETP.EQ.AND P1, PT, R5, RZ, P1 ;  /* 0x000000ff0500720c */ /* 0x000fc40000f22270 */
[----:B------:R-:W-:Y:S02]  /*06e0*/  @P4 SHF.R.S32.HI R2, RZ, 0x1, R2 ;  /* 0x00000001ff024819 */ /* 0x000fe40000011402 */
[----:B------:R-:W-:Y:S02]  /*06f0*/  ISETP.GE.U32.AND P6, PT, R6, 0x2, PT ;  /* 0x000000020600780c */ /* 0x000fe40003fc6070 */
[----:B------:R-:W-:Y:S02]  /*0700*/  @P4 ISETP.NE.AND P5, PT, R2, R9, PT ;  /* 0x000000090200420c */ /* 0x000fe40003fa5270 */
[----:B------:R-:W-:Y:S02]  /*0710*/  SEL R2, RZ, 0x1, !P0 ;  /* 0x00000001ff027807 */ /* 0x000fe40004000000 */
[----:B------:R-:W-:Y:S02]  /*0720*/  @P4 SEL R23, RZ, 0x1, P5 ;  /* 0x00000001ff174807 */ /* 0x000fe40002800000 */
[----:B------:R-:W-:Y:S01]  /*0730*/  SEL R19, RZ, 0x1, !P1 ;  /* 0x00000001ff137807 */ /* 0x000fe20004800000 */
[----:B------:R0:W2:Y:S01]  /*0740*/  @!UP1 SYNCS.EXCH.64 URZ, [UR6+0x38], UR4 ;  /* 0x00003804063f95b2 */ /* 0x0000a20008000100 */
[----:B------:R-:W-:Y:S01]  /*0750*/  LOP3.LUT R23, R23, R2, RZ, 0xc0, !PT ;  /* 0x0000000217177212 */ /* 0x000fe200078ec0ff */
[----:B------:R-:W-:Y:S01]  /*0760*/  NOP ;  /* 0x0000000000007918 */ /* 0x000fe20000000000 */
[----:B------:R-:W-:Y:S01]  /*0770*/  SEL R19, R19, 0x2, P6 ;  /* 0x0000000213137807 */ /* 0x000fe20003000000 */
[----:B------:R-:W-:Y:S06]  /*0780*/  @!P2 BRA `(.L_x_3) ;  /* 0x000000000008a947 */ /* 0x000fec0003800000 */
[----:B-12-4-:R-:W-:Y:S01]  /*0790*/  UCGABAR_ARV ;  /* 0x00000000000079c7 */ /* 0x016fe20008000000 */
[----:B------:R-:W-:Y:S05]  /*07a0*/  BRA `(.L_x_4) ;  /* 0x0000000000047947 */ /* 0x000fea0003800000 */
.L_x_3:
[----:B-12-4-:R-:W-:Y:S01]  /*07b0*/  NOP ;  /* 0x0000000000007918 */ /* 0x016fe20000000000 */
.L_x_4:
[----:B------:R-:W1:Y:S01]  /*07c0*/  LDC R2, c[0x0][0x65c] ;  /* 0x00019700ff027b82 */ /* 0x000e620000000800 */
[----:B------:R-:W-:Y:S02]  /*07d0*/  IMAD.U32 R8, RZ, RZ, UR8 ;  /* 0x00000008ff087e24 */ /* 0x000fe4000f8e00ff */
[----:B------:R-:W-:Y:S01]  /*07e0*/  IMAD.MOV.U32 R9, RZ, RZ, RZ ;  /* 0x000000ffff097224 */ /* 0x000fe200078e00ff */
[----:B-1----:R-:W-:-:S04]  /*07f0*/  ISETP.NE.AND P1, PT, R2, 0x1, PT ;  /* 0x000000010200780c */ /* 0x002fc80003f25270 */
[----:B------:R-:W-:-:S09]  /*0800*/  P2R R5, PR, RZ, 0x2 ;  /* 0x00000002ff057803 */ /* 0x000fd20000000000 */
[----:B------:R-:W1:Y:S01]  /*0810*/  @P1 LDC R17, c[0x0][0x10] ;  /* 0x00000400ff111b82 */ /* 0x000e620000000800 */
[----:B------:R-:W-:Y:S02]  /*0820*/  @P1 IMAD.MOV.U32 R5, RZ, RZ, RZ ;  /* 0x000000ffff051224 */ /* 0x000fe400078e00ff */
[----:B------:R-:W-:-:S05]  /*0830*/  @P1 IMAD.MOV.U32 R13, RZ, RZ, RZ ;  /* 0x000000ffff0d1224 */ /* 0x000fca00078e00ff */
[----:B------:R-:W2:Y:S01]  /*0840*/  @!P1 LDC R11, c[0x0][0xc] ;  /* 0x00000300ff0b9b82 */ /* 0x000ea20000000800 */
[----:B-1----:R-:W-:-:S04]  /*0850*/  @P1 IMAD.WIDE.U32 R16, R17, UR8, R4 ;  /* 0x0000000811101c25 */ /* 0x002fc8000f8e0004 */
[----:B------:R-:W-:Y:S02]  /*0860*/  @P1 IMAD.IADD R17, R17, 0x1, R13 ;  /* 0x0000000111111824 */ /* 0x000fe400078e020d */
[----:B--2---:R-:W-:-:S04]  /*0870*/  @!P1 IMAD.WIDE.U32 R8, R4, R11, R8 ;  /* 0x0000000b04089225 */ /* 0x004fc800078e0008 */
[----:B------:R-:W-:Y:S02]  /*0880*/  @!P1 IMAD.MOV.U32 R16, RZ, RZ, R8 ;  /* 0x000000ffff109224 */ /* 0x000fe400078e0008 */
[----:B------:R-:W-:Y:S01]  /*0890*/  @!P1 IMAD.MOV.U32 R17, RZ, RZ, R9 ;  /* 0x000000ffff119224 */ /* 0x000fe200078e0009 */
[----:B------:R-:W-:Y:S06]  /*08a0*/  @!P2 BRA `(.L_x_5) ;  /* 0x00000000000ca947 */ /* 0x000fec0003800000 */
[----:B------:R-:W-:Y:S01]  /*08b0*/  UCGABAR_WAIT ;  /* 0x0000000000007dc7 */ /* 0x000fe20008000000 */
[----:B------:R-:W-:Y:S01]  /*08c0*/  CCTL.IVALL ;  /* 0x00000000ff00798f */ /* 0x000fe20002000000 */
[----:B------:R-:W-:Y:S05]  /*08d0*/  BRA `(.L_x_6) ;  /* 0x0000000000047947 */ /* 0x000fea0003800000 */
.L_x_5:
[----:B------:R-:W-:Y:S06]  /*08e0*/  BAR.SYNC.DEFER_BLOCKING 0x0 ;  /* 0x0000000000007b1d */ /* 0x000fec0000010000 */
.L_x_6:
[----:B------:R-:W-:Y:S05]  /*08f0*/  @!P3 BRA `(.L_x_7) ;  /* 0x00000058009cb947 */ /* 0x000fea0003800000 */
[----:B------:R-:W-:-:S13]  /*0900*/  ISETP.GT.U32.AND P0, PT, R6, 0x1, PT ;  /* 0x000000010600780c */ /* 0x000fda0003f04070 */
[----:B0-----:R-:W-:Y:S05]  /*0910*/  @P0 EXIT ;  /* 0x000000000000094d */ /* 0x001fea0003800000 */
[----:B------:R-:W-:Y:S01]  /*0920*/  ULDC.64 UR4, c[0x0][0x650] ;  /* 0x0001940000047ab9 */ /* 0x000fe20000000a00 */
[----:B------:R-:W-:Y:S01]  /*0930*/  PRMT R0, RZ, 0x7610, R0 ;  /* 0x00007610ff007816 */ /* 0x000fe20000000000 */
[----:B------:R-:W-:Y:S01]  /*0940*/  IMAD.MOV.U32 R50, RZ, RZ, -0x1 ;  /* 0xffffffffff327424 */ /* 0x000fe200078e00ff */
[----:B------:R-:W-:Y:S01]  /*0950*/  ISETP.GE.U32.AND P0, PT, R16, UR4, PT ;  /* 0x0000000410007c0c */ /* 0x000fe2000bf06070 */
[----:B------:R-:W-:Y:S02]  /*0960*/  IMAD.MOV.U32 R52, RZ, RZ, -0x1 ;  /* 0xffffffffff347424 */ /* 0x000fe400078e00ff */
[----:B------:R-:W-:Y:S01]  /*0970*/  IMAD.MOV.U32 R51, RZ, RZ, -0x1 ;  /* 0xffffffffff337424 */ /* 0x000fe200078e00ff */
[----:B------:R-:W-:-:S13]  /*0980*/  ISETP.GE.U32.AND.EX P0, PT, R17, UR5, PT, P0 ;  /* 0x0000000511007c0c */ /* 0x000fda000bf06100 */
[----:B------:R-:W-:Y:S05]  /*0990*/  @P0 BRA `(.L_x_8) ;  /* 0x0000000400280947 */ /* 0x000fea0003800000 */
[----:B------:R-:W0:Y:S01]  /*09a0*/  LDC.64 R24, c[0x0][0x628] ;  /* 0x00018a00ff187b82 */ /* 0x000e220000000a00 */
[----:B------:R-:W-:Y:S02]  /*09b0*/  IMAD.MOV.U32 R8, RZ, RZ, R16 ;  /* 0x000000ffff087224 */ /* 0x000fe400078e0010 */
[----:B------:R-:W-:-:S05]  /*09c0*/  IMAD.MOV.U32 R9, RZ, RZ, R17 ;  /* 0x000000ffff097224 */ /* 0x000fca00078e0011 */
[----:B------:R-:W1:Y:S08]  /*09d0*/  LDC R0, c[0x0][0x630] ;  /* 0x00018c00ff007b82 */ /* 0x000e700000000800 */
[----:B------:R-:W2:Y:S01]  /*09e0*/  LDC.64 R26, c[0x0][0x620] ;  /* 0x00018800ff1a7b82 */ /* 0x000ea20000000a00 */
[----:B0-----:R-:W-:-:S04]  /*09f0*/  ISETP.NE.U32.AND P0, PT, R24, RZ, PT ;  /* 0x000000ff1800720c */ /* 0x001fc80003f05070 */
[----:B------:R-:W-:-:S13]  /*0a00*/  ISETP.NE.AND.EX P0, PT, R25, RZ, PT, P0 ;  /* 0x000000ff1900720c */ /* 0x000fda0003f05300 */
[----:B-12---:R-:W-:Y:S05]  /*0a10*/  @!P0 BRA `(.L_x_9) ;  /* 0x0000000000288947 */ /* 0x006fea0003800000 */
[----:B------:R-:W0:Y:S02]  /*0a20*/  LDC R13, c[0x0][0x634] ;  /* 0x00018d00ff0d7b82 */ /* 0x000e240000000800 */
[----:B0-----:R-:W-:-:S05]  /*0a30*/  IADD3 R13, P0, R16, R13, RZ ;  /* 0x0000000d100d7210 */ /* 0x001fca0007f1e0ff */
[----:B------:R-:W-:-:S04]  /*0a40*/  IMAD.X R15, RZ, RZ, R17, P0 ;  /* 0x000000ffff0f7224 */ /* 0x000fc800000e0611 */
[----:B------:R-:W-:-:S04]  /*0a50*/  IMAD.WIDE.U32 R8, R15, R24, RZ ;  /* 0x000000180f087225 */ /* 0x000fc800078e00ff */
[----:B------:R-:W-:-:S04]  /*0a60*/  IMAD.WIDE.U32 R10, P0, R13, R25, R8 ;  /* 0x000000190d0a7225 */ /* 0x000fc80007800008 */
[----:B------:R-:W-:-:S04]  /*0a70*/  IMAD.WIDE.U32 R8, R13, R24, RZ ;  /* 0x000000180d087225 */ /* 0x000fc800078e00ff */
[----:B------:R-:W-:Y:S01]  /*0a80*/  IMAD.X R13, RZ, RZ, RZ, P0 ;  /* 0x000000ffff0d7224 */ /* 0x000fe200000e06ff */
[----:B------:R-:W-:Y:S01]  /*0a90*/  IADD3 RZ, P0, R9, R10, RZ ;  /* 0x0000000a09ff7210 */ /* 0x000fe20007f1e0ff */
[----:B------:R-:W-:-:S04]  /*0aa0*/  IMAD.MOV.U32 R12, RZ, RZ, R11 ;  /* 0x000000ffff0c7224 */ /* 0x000fc800078e000b */
[----:B------:R-:W-:-:S08]  /*0ab0*/  IMAD.WIDE.U32.X R8, R15, R25, R12, P0 ;  /* 0x000000190f087225 */ /* 0x000fd000000e040c */
.L_x_9:
[----:B------:R-:W0:Y:S01]  /*0ac0*/  LDC.64 R24, c[0x0][0x640] ;  /* 0x00019000ff187b82 */ /* 0x000e220000000a00 */
[-CC-:B------:R-:W-:Y:S01]  /*0ad0*/  SHF.R.U64 R51, R8, R0.reuse, R9.reuse ;  /* 0x0000000008337219 */ /* 0x180fe20000001209 */
[----:B------:R-:W-:Y:S01]  /*0ae0*/  IMAD R30, R7, R21, R4 ;  /* 0x00000015071e7224 */ /* 0x000fe200078e0204 */
[----:B------:R-:W-:Y:S01]  /*0af0*/  SHF.R.U32.HI R0, RZ, R0, R9 ;  /* 0x00000000ff007219 */ /* 0x000fe20000011609 */
[----:B------:R-:W-:Y:S01]  /*0b00*/  IMAD.MOV.U32 R21, RZ, RZ, 0x1 ;  /* 0x00000001ff157424 */ /* 0x000fe200078e00ff */
[----:B------:R-:W-:-:S03]  /*0b10*/  IADD3 R5, P0, RZ, -R51, RZ ;  /* 0x80000033ff057210 */ /* 0x000fc60007f1e0ff */
[----:B------:R-:W1:Y:S02]  /*0b20*/  LDC R6, c[0x0][0x618] ;  /* 0x00018600ff067b82 */ /* 0x000e640000000800 */
[----:B------:R-:W-:-:S04]  /*0b30*/  IMAD.X R9, RZ, RZ, ~R0, P0 ;  /* 0x000000ffff097224 */ /* 0x000fc800000e0e00 */
[-C--:B------:R-:W-:Y:S02]  /*0b40*/  IMAD R0, R9, R26.reuse, RZ ;  /* 0x0000001a09007224 */ /* 0x080fe400078e02ff */
[----:B------:R-:W2:Y:S01]  /*0b50*/  LDC R11, c[0x0][0x608] ;  /* 0x00018200ff0b7b82 */ /* 0x000ea20000000800 */
[----:B------:R-:W-:-:S04]  /*0b60*/  IMAD.WIDE.U32 R8, R5, R26, R16 ;  /* 0x0000001a05087225 */ /* 0x000fc800078e0010 */
[----:B------:R-:W-:-:S03]  /*0b70*/  IMAD R5, R5, R27, R0 ;  /* 0x0000001b05057224 */ /* 0x000fc600078e0200 */
[----:B------:R-:W3:Y:S01]  /*0b80*/  LDC R12, c[0x0][0x658] ;  /* 0x00019600ff0c7b82 */ /* 0x000ee20000000800 */
[----:B0-----:R-:W-:Y:S01]  /*0b90*/  ISETP.NE.U32.AND P0, PT, R24, RZ, PT ;  /* 0x000000ff1800720c */ /* 0x001fe20003f05070 */
[----:B------:R-:W-:Y:S02]  /*0ba0*/  IMAD.IADD R5, R9, 0x1, R5 ;  /* 0x0000000109057824 */ /* 0x000fe400078e0205 */
[----:B------:R-:W-:Y:S01]  /*0bb0*/  IMAD.MOV.U32 R9, RZ, RZ, -0x1 ;  /* 0xffffffffff097424 */ /* 0x000fe200078e00ff */
[----:B------:R-:W-:-:S03]  /*0bc0*/  ISETP.NE.AND.EX P0, PT, R25, RZ, PT, P0 ;  /* 0x000000ff1900720c */ /* 0x000fc60003f05300 */
[----:B------:R-:W0:Y:S01]  /*0bd0*/  LDC R15, c[0x0][0x600] ;  /* 0x00018000ff0f7b82 */ /* 0x000e220000000800 */
[-CC-:B-1----:R-:W-:Y:S02]  /*0be0*/  SHF.R.U64 R13, R8, R6.reuse, R5.reuse ;  /* 0x00000006080d7219 */ /* 0x182fe40000001205 */
[----:B------:R-:W-:-:S05]  /*0bf0*/  SHF.R.U32.HI R0, RZ, R6, R5 ;  /* 0x00000006ff007219 */ /* 0x000fca0000011605 */
[----:B------:R-:W1:Y:S01]  /*0c00*/  LDC R14, c[0x0][0x648] ;  /* 0x00019200ff0e7b82 */ /* 0x000e620000000800 */
[-CC-:B--2---:R-:W-:Y:S02]  /*0c10*/  SHF.R.U64 R27, R13, R11.reuse, R0.reuse ;  /* 0x0000000b0d1b7219 */ /* 0x184fe40000001200 */
[----:B------:R-:W-:-:S05]  /*0c20*/  SHF.R.U32.HI R5, RZ, R11, R0 ;  /* 0x0000000bff057219 */ /* 0x000fca0000011600 */
[----:B------:R-:W2:Y:S01]  /*0c30*/  LDC R20, c[0x0][0x638] ;  /* 0x00018e00ff147b82 */ /* 0x000ea20000000800 */
[-CC-:B---3--:R-:W-:Y:S02]  /*0c40*/  SHF.R.U64 R28, R27, R12.reuse, R5.reuse ;  /* 0x0000000c1b1c7219 */ /* 0x188fe40000001205 */
[-C--:B------:R-:W-:Y:S02]  /*0c50*/  SHF.L.U32 R0, R9, R12.reuse, RZ ;  /* 0x0000000c09007219 */ /* 0x080fe400000006ff */
[----:B------:R-:W-:Y:S01]  /*0c60*/  SHF.R.U32.HI R5, RZ, R12, R5 ;  /* 0x0000000cff057219 */ /* 0x000fe20000011605 */
[----:B------:R-:W-:Y:S01]  /*0c70*/  IMAD.MOV.U32 R4, RZ, RZ, R28 ;  /* 0x000000ffff047224 */ /* 0x000fe200078e001c */
[----:B------:R-:W-:Y:S01]  /*0c80*/  LOP3.LUT R10, RZ, R0, RZ, 0x33, !PT ;  /* 0x00000000ff0a7212 */ /* 0x000fe200078e33ff */
[----:B------:R-:W3:Y:S01]  /*0c90*/  LDC R26, c[0x0][0x610] ;  /* 0x00018400ff1a7b82 */ /* 0x000ee20000000800 */
[----:B------:R-:W-:Y:S05]  /*0ca0*/  @!P0 BRA `(.L_x_10) ;  /* 0x0000000000288947 */ /* 0x000fea0003800000 */
[----:B------:R-:W4:Y:S02]  /*0cb0*/  LDC R9, c[0x0][0x64c] ;  /* 0x00019300ff097b82 */ /* 0x000f240000000800 */
[----:B----4-:R-:W-:-:S05]  /*0cc0*/  IADD3 R9, P0, R28, R9, RZ ;  /* 0x000000091c097210 */ /* 0x010fca0007f1e0ff */
        /* <DEDUP_REMOVED lines=8> */
.L_x_10:
[----:B-1----:R-:W-:Y:S01]  /*0d50*/  SHF.R.U64 R4, R4, R14, R5 ;  /* 0x0000000e04047219 */ /* 0x002fe20000001205 */
[----:B0-----:R-:W-:Y:S01]  /*0d60*/  VIADD R6, R15, 0xffffffff ;  /* 0xffffffff0f067836 */ /* 0x001fe20000000000 */
[----:B------:R-:W-:Y:S02]  /*0d70*/  SHF.L.U32 R0, R21, R12, RZ ;  /* 0x0000000c15007219 */ /* 0x000fe400000006ff */
[----:B------:R-:W-:Y:S01]  /*0d80*/  LOP3.LUT R5, R27, R10, RZ, 0xc0, !PT ;  /* 0x0000000a1b057212 */ /* 0x000fe200078ec0ff */
[----:B------:R-:W-:Y:S01]  /*0d90*/  IMAD.MOV R7, RZ, RZ, -R4 ;  /* 0x000000ffff077224 */ /* 0x000fe200078e0a04 */
[----:B------:R-:W-:Y:S02]  /*0da0*/  SEL R3, R3, R30, !P1 ;  /* 0x0000001e03037207 */ /* 0x000fe40004800000 */
[----:B------:R-:W-:Y:S01]  /*0db0*/  LOP3.LUT R6, R13, R6, RZ, 0xc0, !PT ;  /* 0x000000060d067212 */ /* 0x000fe200078ec0ff */
[----:B------:R-:W-:Y:S02]  /*0dc0*/  IMAD R4, R0, R4, R5 ;  /* 0x0000000400047224 */ /* 0x000fe400078e0205 */
[----:B--2---:R-:W-:-:S02]  /*0dd0*/  IMAD R0, R7, R20, R28 ;  /* 0x0000001407007224 */ /* 0x004fc400078e021c */
[----:B---3--:R-:W-:Y:S02]  /*0de0*/  IMAD R3, R4, R26, R3 ;  /* 0x0000001a04037224 */ /* 0x008fe400078e0203 */
[----:B------:R-:W-:Y:S02]  /*0df0*/  IMAD R50, R0, R15, R6 ;  /* 0x0000000f00327224 */ /* 0x000fe400078e0206 */
[----:B------:R-:W-:-:S03]  /*0e00*/  IMAD.MOV.U32 R4, RZ, RZ, 0x1 ;  /* 0x00000001ff047424 */ /* 0x000fc600078e00ff */
[----:B------:R-:W-:Y:S02]  /*0e10*/  SEL R52, R50, R3, !P1 ;  /* 0x0000000332347207 */ /* 0x000fe40004800000 */
[----:B------:R-:W-:Y:S02]  /*0e20*/  PRMT R0, R4, 0x7610, R0 ;  /* 0x0000761004007816 */ /* 0x000fe40000000000 */
[----:B------:R-:W-:-:S07]  /*0e30*/  SEL R50, R3, R50, !P1 ;  /* 0x0000003203327207 */ /* 0x000fce0004800000 */
.L_x_8:
[----:B------:R-:W-:-:S08]  /*0e40*/  NOP ;  /* 0x0000000000007918 */ /* 0x000fd00000000000 */
[----:B------:R-:W0:Y:S02]  /*0e50*/  USETMAXREG.TRY_ALLOC.CTAPOOL UP0, 0xe8 ;  /* 0x000000e8000079c8 */ /* 0x000e240008000600 */
[----:B0-----:R-:W-:-:S13]  /*0e60*/  PLOP3.LUT P0, PT, PT, PT, UP0, 0x80, 0x0 ;  /* 0x000000000000781c */ /* 0x001fda0003f0f008 */
[----:B------:R-:W-:Y:S05]  /*0e70*/  @!P0 BRA `(.L_x_8) ;  /* 0xfffffffc00f08947 */ /* 0x000fea000383ffff */
[----:B------:R-:W-:Y:S01]  /*0e80*/  ULDC.64 UR4, c[0x0][0x598] ;  /* 0x0001660000047ab9 */ /* 0x000fe20000000a00 */
[----:B------:R-:W-:Y:S01]  /*0e90*/  ULDC.64 UR36, c[0x0][0x208] ;  /* 0x0000820000247ab9 */ /* 0x000fe20000000a00 */
[----:B------:R-:W-:-:S04]  /*0ea0*/  ISETP.NE.U32.AND P0, PT, RZ, UR4, PT ;  /* 0x00000004ff007c0c */ /* 0x000fc8000bf05070 */
[----:B------:R-:W-:-:S13]  /*0eb0*/  ISETP.NE.AND.EX P0, PT, RZ, UR5, PT, P0 ;  /* 0x00000005ff007c0c */ /* 0x000fda000bf05300 */
[----:B------:R-:W-:Y:S05]  /*0ec0*/  @!P0 BRA `(.L_x_11) ;  /* 0x00000000001c8947 */ /* 0x000fea0003800000 */
[----:B------:R-:W0:Y:S02]  /*0ed0*/  LDC.64 R4, c[0x0][0x598] ;  /* 0x00016600ff047b82 */ /* 0x000e240000000a00 */
[----:B0-----:R-:W2:Y:S02]  /*0ee0*/  LDG.E.64 R4, desc[UR36][R4.64] ;  /* 0x0000002404047981 */ /* 0x001ea4000c1e1b00 */
[----:B--2---:R-:W-:-:S04]  /*0ef0*/  ISETP.NE.U32.AND P0, PT, R4, RZ, PT ;  /* 0x000000ff0400720c */ /* 0x004fc80003f05070 */
[----:B------:R-:W-:-:S13]  /*0f00*/  ISETP.NE.AND.EX P0, PT, R5, RZ, PT, P0 ;  /* 0x000000ff0500720c */ /* 0x000fda0003f05300 */
[----:B------:R-:W-:Y:S05]  /*0f10*/  @!P0 BRA `(.L_x_11) ;  /* 0x0000000000088947 */ /* 0x000fea0003800000 */
[----:B------:R0:W5:Y:S01]  /*0f20*/  LD.E R48, desc[UR36][R4.64] ;  /* 0x0000002404307980 */ /* 0x000162000c101900 */
[----:B------:R-:W-:Y:S05]  /*0f30*/  BRA `(.L_x_12) ;  /* 0x0000000000247947 */ /* 0x000fea0003800000 */
.L_x_11:
[----:B------:R-:W-:Y:S02]  /*0f40*/  ULDC.64 UR4, c[0x0][0x588] ;  /* 0x0001620000047ab9 */ /* 0x000fe40000000a00 */
[----:B------:R-:W-:-:S04]  /*0f50*/  ISETP.NE.U32.AND P0, PT, RZ, UR4, PT ;  /* 0x00000004ff007c0c */ /* 0x000fc8000bf05070 */
[----:B------:R-:W-:-:S13]  /*0f60*/  ISETP.NE.AND.EX P0, PT, RZ, UR5, PT, P0 ;  /* 0x00000005ff007c0c */ /* 0x000fda000bf05300 */
[----:B------:R-:W-:Y:S05]  /*0f70*/  @!P0 BRA `(.L_x_13) ;  /* 0x00000000000c8947 */ /* 0x000fea0003800000 */
[----:B------:R-:W0:Y:S02]  /*0f80*/  LDC.64 R48, c[0x0][0x588] ;  /* 0x00016200ff307b82 */ /* 0x000e240000000a00 */
[----:B0-----:R1:W5:Y:S01]  /*0f90*/  LDG.E R48, desc[UR36][R48.64] ;  /* 0x0000002430307981 */ /* 0x001362000c1e1900 */
[----:B------:R-:W-:Y:S05]  /*0fa0*/  BRA `(.L_x_12) ;  /* 0x0000000000087947 */ /* 0x000fea0003800000 */
.L_x_13:
[----:B------:R-:W-:Y:S02]  /*0fb0*/  ULDC UR4, c[0x0][0x580] ;  /* 0x0001600000047ab9 */ /* 0x000fe40000000800 */
[----:B------:R-:W-:-:S07]  /*0fc0*/  IMAD.U32 R48, RZ, RZ, UR4 ;  /* 0x00000004ff307e24 */ /* 0x000fce000f8e00ff */
.L_x_12:
[----:B------:R-:W-:Y:S02]  /*0fd0*/  ULDC.64 UR4, c[0x0][0x5a0] ;  /* 0x0001680000047ab9 */ /* 0x000fe40000000a00 */
[----:B------:R-:W-:-:S04]  /*0fe0*/  ISETP.NE.U32.AND P0, PT, RZ, UR4, PT ;  /* 0x00000004ff007c0c */ /* 0x000fc8000bf05070 */
[----:B------:R-:W-:-:S13]  /*0ff0*/  ISETP.NE.AND.EX P0, PT, RZ, UR5, PT, P0 ;  /* 0x00000005ff007c0c */ /* 0x000fda000bf05300 */
[----:B------:R-:W-:Y:S05]  /*1000*/  @!P0 BRA `(.L_x_14) ;  /* 0x00000000001c8947 */ /* 0x000fea0003800000 */
[----:B0-----:R-:W0:Y:S02]  /*1010*/  LDC.64 R4, c[0x0][0x5a0] ;  /* 0x00016800ff047b82 */ /* 0x001e240000000a00 */
[----:B0-----:R-:W2:Y:S02]  /*1020*/  LDG.E.64 R4, desc[UR36][R4.64] ;  /* 0x0000002404047981 */ /* 0x001ea4000c1e1b00 */
[----:B--2---:R-:W-:-:S04]  /*1030*/  ISETP.NE.U32.AND P0, PT, R4, RZ, PT ;  /* 0x000000ff0400720c */ /* 0x004fc80003f05070 */
[----:B------:R-:W-:-:S13]  /*1040*/  ISETP.NE.AND.EX P0, PT, R5, RZ, PT, P0 ;  /* 0x000000ff0500720c */ /* 0x000fda0003f05300 */
[----:B------:R-:W-:Y:S05]  /*1050*/  @!P0 BRA `(.L_x_14) ;  /* 0x0000000000088947 */ /* 0x000fea0003800000 */
[----:B-1----:R0:W5:Y:S01]  /*1060*/  LD.E R49, desc[UR36][R4.64] ;  /* 0x0000002404317980 */ /* 0x002162000c101900 */
[----:B------:R-:W-:Y:S05]  /*1070*/  BRA `(.L_x_15) ;  /* 0x0000000000247947 */ /* 0x000fea0003800000 */
.L_x_14:
[----:B------:R-:W-:Y:S02]  /*1080*/  ULDC.64 UR4, c[0x0][0x590] ;  /* 0x0001640000047ab9 */ /* 0x000fe40000000a00 */
[----:B------:R-:W-:-:S04]  /*1090*/  ISETP.NE.U32.AND P0, PT, RZ, UR4, PT ;  /* 0x00000004ff007c0c */ /* 0x000fc8000bf05070 */
[----:B------:R-:W-:-:S13]  /*10a0*/  ISETP.NE.AND.EX P0, PT, RZ, UR5, PT, P0 ;  /* 0x00000005ff007c0c */ /* 0x000fda000bf05300 */
[----:B------:R-:W-:Y:S05]  /*10b0*/  @!P0 BRA `(.L_x_16) ;  /* 0x00000000000c8947 */ /* 0x000fea0003800000 */
[----:B0-----:R-:W1:Y:S02]  /*10c0*/  LDC.64 R4, c[0x0][0x590] ;  /* 0x00016400ff047b82 */ /* 0x001e640000000a00 */
[----:B-1----:R1:W5:Y:S01]  /*10d0*/  LDG.E R49, desc[UR36][R4.64] ;  /* 0x0000002404317981 */ /* 0x002362000c1e1900 */
[----:B------:R-:W-:Y:S05]  /*10e0*/  BRA `(.L_x_15) ;  /* 0x0000000000087947 */ /* 0x000fea0003800000 */
.L_x_16:
[----:B------:R-:W-:Y:S02]  /*10f0*/  ULDC UR4, c[0x0][0x584] ;  /* 0x0001610000047ab9 */ /* 0x000fe40000000800 */
[----:B-1----:R-:W-:-:S07]  /*1100*/  IMAD.U32 R49, RZ, RZ, UR4 ;  /* 0x00000004ff317e24 */ /* 0x002fce000f8e00ff */
.L_x_15:
[----:B------:R-:W-:-:S13]  /*1110*/  LOP3.LUT P0, RZ, R0, 0xff, RZ, 0xc0, !PT ;  /* 0x000000ff00ff7812 */ /* 0x000fda000780c0ff */
[----:B------:R-:W-:Y:S05]  /*1120*/  @!P0 EXIT ;  /* 0x000000000000894d */ /* 0x000fea0003800000 */
[----:B------:R-:W-:Y:S01]  /*1130*/  ULDC UR4, c[0x0][0x28c] ;  /* 0x0000a30000047ab9 */ /* 0x000fe20000000800 */
[----:B------:R-:W-:Y:S01]  /*1140*/  LOP3.LUT R56, R19, 0x1, RZ, 0xfc, !PT ;  /* 0x0000000113387812 */ /* 0x000fe200078efcff */
[----:B------:R-:W-:Y:S01]  /*1150*/  UIADD3 UR4, UR4, 0xff, URZ ;  /* 0x000000ff04047890 */ /* 0x000fe2000fffe03f */
[----:B------:R-:W-:Y:S01]  /*1160*/  UMOV UR38, URZ ;  /* 0x0000003f00267c82 */ /* 0x000fe20008000000 */
[----:B------:R-:W-:Y:S02]  /*1170*/  UMOV UR39, URZ ;  /* 0x0000003f00277c82 */ /* 0x000fe40008000000 */
[----:B------:R-:W-:-:S04]  /*1180*/  USHF.R.S32.HI UR5, URZ, 0x1f, UR4 ;  /* 0x0000001f3f057899 */ /* 0x000fc80008011404 */
[----:B------:R-:W-:-:S04]  /*1190*/  ULEA.HI UR5, UR5, UR4, URZ, 0x8 ;  /* 0x0000000405057291 */ /* 0x000fc8000f8f403f */
[----:B------:R-:W-:-:S12]  /*11a0*/  USHF.R.S32.HI UR40, URZ, 0x8, UR5 ;  /* 0x000000083f287899 */ /* 0x000fd80008011405 */
.L_x_82:
[----:B------:R-:W-:Y:S01]  /*11b0*/  LOP3.LUT R0, R18, 0x80, RZ, 0xc0, !PT ;  /* 0x0000008012007812 */ /* 0x000fe200078ec0ff */
[----:B--2---:R-:W2:Y:S01]  /*11c0*/  S2UR UR7, SR_CgaCtaId ;  /* 0x00000000000779c3 */ /* 0x004ea20000008800 */
[----:B------:R-:W-:Y:S02]  /*11d0*/  UMOV UR6, 0x400 ;  /* 0x0000040000067882 */ /* 0x000fe40000000000 */
[----:B------:R-:W-:-:S06]  /*11e0*/  SHF.R.U32.HI R0, RZ, 0x7, R0 ;  /* 0x00000007ff007819 */ /* 0x000fcc0000011600 */
[----:B---3--:R-:W3:Y:S01]  /*11f0*/  SHFL.IDX PT, R0, R0, RZ, 0x1f ;  /* 0x00001fff00007589 */ /* 0x008ee200000e0000 */
[----:B--2---:R-:W-:Y:S01]  /*1200*/  ULEA UR6, UR7, UR6, 0x18 ;  /* 0x0000000607067291 */ /* 0x004fe2000f8ec03f */
[----:B---3--:R-:W-:-:S13]  /*1210*/  R2UR UR4, R0 ;  /* 0x00000000000472ca */ /* 0x008fda00000e0000 */
[----:B------:R-:W-:-:S04]  /*1220*/  ULEA.HI UR5, UR4, UR4, URZ, 0x1 ;  /* 0x0000000404057291 */ /* 0x000fc8000f8f083f */
[----:B------:R-:W-:-:S04]  /*1230*/  ULOP3.LUT UR5, UR5, 0x7fffe, URZ, 0xc0, !UPT ;  /* 0x0007fffe05057892 */ /* 0x000fc8000f8ec03f */
[----:B------:R-:W-:-:S03]  /*1240*/  UIADD3 UR5, UR4, -UR5, URZ ;  /* 0x8000000504057290 */ /* 0x000fc6000fffe03f */
[----:B------:R-:W-:Y:S01]  /*1250*/  ULDC UR4, c[0x0][0x28c] ;  /* 0x0000a30000047ab9 */ /* 0x000fe20000000800 */
[----:B------:R-:W-:Y:S01]  /*1260*/  ULEA UR5, UR5, UR6, 0xd ;  /* 0x0000000605057291 */ /* 0x000fe2000f8e683f */
[----:B------:R-:W-:-:S03]  /*1270*/  ISETP.LT.AND P0, PT, RZ, UR4, PT ;  /* 0x00000004ff007c0c */ /* 0x000fc6000bf01270 */
[----:B------:R-:W-:-:S04]  /*1280*/  UIADD3 UR5, UR5, 0x100, URZ ;  /* 0x0000010005057890 */ /* 0x000fc8000fffe03f */
[----:B------:R-:W-:-:S04]  /*1290*/  USHF.R.U32.HI UR5, URZ, 0x4, UR5 ;  /* 0x000000043f057899 */ /* 0x000fc80008011605 */
[----:B------:R-:W-:Y:S02]  /*12a0*/  ULOP3.LUT UR41, UR5, 0x3fff, URZ, 0xc0, !UPT ;  /* 0x00003fff05297892 */ /* 0x000fe4000f8ec03f */
[----:B0---45:R-:W-:Y:S10]  /*12b0*/  @P0 BRA `(.L_x_17) ;  /* 0x0000000000400947 */ /* 0x031ff40003800000 */
[----:B------:R-:W-:Y:S01]  /*12c0*/  MOV R0, 0x0 ;  /* 0x0000000000007802 */ /* 0x000fe20000000f00 */
[----:B------:R-:W-:Y:S01]  /*12d0*/  ULDC.64 UR4, c[0x4][0x68] ;  /* 0x01001a0000047ab9 */ /* 0x000fe20000000a00 */
[----:B------:R-:W-:Y:S01]  /*12e0*/  ULDC.64 UR6, c[0x4][0x8] ;  /* 0x0100020000067ab9 */ /* 0x000fe20000000a00 */
[----:B01----:R-:W-:Y:S01]  /*12f0*/  IMAD.U32 R4, RZ, RZ, UR4 ;  /* 0x00000004ff047e24 */ /* 0x003fe2000f8e00ff */
[----:B------:R0:W1:Y:S01]  /*1300*/  LDC.64 R14, c[0x4][R0] ;  /* 0x01000000000e7b82 */ /* 0x0000620000000a00 */
[----:B------:R-:W-:Y:S01]  /*1310*/  IMAD.U32 R5, RZ, RZ, UR5 ;  /* 0x00000005ff057e24 */ /* 0x000fe2000f8e00ff */
[----:B------:R-:W-:Y:S01]  /*1320*/  ULDC.64 UR4, c[0x4][0x70] ;  /* 0x01001c0000047ab9 */ /* 0x000fe20000000a00 */
[----:B------:R-:W-:Y:S02]  /*1330*/  IMAD.U32 R10, RZ, RZ, UR6 ;  /* 0x00000006ff0a7e24 */ /* 0x000fe4000f8e00ff */
[----:B------:R-:W-:Y:S02]  /*1340*/  IMAD.U32 R6, RZ, RZ, UR4 ;  /* 0x00000004ff067e24 */ /* 0x000fe4000f8e00ff */
[----:B------:R-:W-:-:S02]  /*1350*/  IMAD.U32 R7, RZ, RZ, UR5 ;  /* 0x00000005ff077e24 */ /* 0x000fc4000f8e00ff */
[----:B------:R-:W-:Y:S02]  /*1360*/  IMAD.U32 R11, RZ, RZ, UR7 ;  /* 0x00000007ff0b7e24 */ /* 0x000fe4000f8e00ff */
[----:B------:R-:W-:Y:S02]  /*1370*/  IMAD.MOV.U32 R8, RZ, RZ, 0x1e1 ;  /* 0x000001e1ff087424 */ /* 0x000fe400078e00ff */
[----:B------:R-:W-:Y:S02]  /*1380*/  IMAD.MOV.U32 R12, RZ, RZ, 0x1 ;  /* 0x00000001ff0c7424 */ /* 0x000fe400078e00ff */
[----:B0-----:R-:W-:-:S07]  /*1390*/  IMAD.MOV.U32 R13, RZ, RZ, RZ ;  /* 0x000000ffff0d7224 */ /* 0x001fce00078e00ff */
[----:B------:R-:W-:-:S07]  /*13a0*/  LEPC R20, `(.L_x_17) ;  /* 0x000000001014794e */ /* 0x000fce0000000000 */
[----:B-1---5:R-:W-:Y:S05]  /*13b0*/  CALL.ABS.NOINC R14 ;  /* 0x000000000e007343 */ /* 0x022fea0003c00000 */
.L_x_17:
[----:B------:R-:W-:-:S13]  /*13c0*/  ISETP.NE.AND P0, PT, R56, 0x3, PT ;  /* 0x000000033800780c */ /* 0x000fda0003f05270 */
[----:B------:R-:W-:Y:S05]  /*13d0*/  @!P0 BRA `(.L_x_18) ;  /* 0x0000000000048947 */ /* 0x000fea0003800000 */
[----:B------:R-:W-:Y:S01]  /*13e0*/  BPT.TRAP 0x1 ;  /* 0x000000040000795c */ /* 0x000fe20000300000 */
.L_x_18:
[----:B------:R-:W2:Y:S01]  /*13f0*/  S2UR UR5, SR_CgaCtaId ;  /* 0x00000000000579c3 */ /* 0x000ea20000008800 */
[----:B------:R-:W-:Y:S01]  /*1400*/  UMOV UR4, 0x400 ;  /* 0x0000040000047882 */ /* 0x000fe20000000000 */
[----:B------:R-:W-:Y:S02]  /*1410*/  IMAD.U32 R0, RZ, RZ, UR38 ;  /* 0x00000026ff007e24 */ /* 0x000fe4000f8e00ff */
[----:B------:R-:W-:-:S03]  /*1420*/  IMAD.U32 R3, RZ, RZ, UR39 ;  /* 0x00000027ff037e24 */ /* 0x000fc6000f8e00ff */
[----:B------:R-:W-:Y:S01]  /*1430*/  SHF.L.U32 R0, R0, 0x1f, RZ ;  /* 0x0000001f00007819 */ /* 0x000fe200000006ff */
[----:B--2---:R-:W-:-:S06]  /*1440*/  ULEA UR4, UR5, UR4, 0x18 ;  /* 0x0000000405047291 */ /* 0x004fcc000f8ec03f */
[----:B------:R-:W-:-:S04]  /*1450*/  IMAD.U32 R6, RZ, RZ, UR4 ;  /* 0x00000004ff067e24 */ /* 0x000fc8000f8e00ff */
[----:B------:R-:W-:-:S04]  /*1460*/  IMAD R3, R3, 0x8, R6 ;  /* 0x0000000803037824 */ /* 0x000fc800078e0206 */
[----:B------:R2:W3:Y:S01]  /*1470*/  SYNCS.PHASECHK.TRANS64.TRYWAIT P1, [R3+URZ], R0 ;  /* 0x00000000030075a7 */ /* 0x0004e2000802017f */
[----:B------:R-:W-:Y:S05]  /*1480*/  @!P0 BRA `(.L_x_19) ;  /* 0x0000000000048947 */ /* 0x000fea0003800000 */
[----:B------:R-:W-:Y:S01]  /*1490*/  BPT.TRAP 0x1 ;  /* 0x000000040000795c */ /* 0x000fe20000300000 */
.L_x_19:
[----:B---3--:R-:W-:Y:S05]  /*14a0*/  @P1 BRA `(.L_x_20) ;  /* 0x0000000000081947 */ /* 0x008fea0003800000 */
[----:B------:R-:W3:Y:S02]  /*14b0*/  SYNCS.PHASECHK.TRANS64.TRYWAIT P1, [R3+URZ], R0 ;  /* 0x00000000030075a7 */ /* 0x000ee4000802017f */
[----:B---3--:R-:W-:Y:S05]  /*14c0*/  @!P1 BRA `(.L_x_21) ;  /* 0x0000006400509947 */ /* 0x008fea0003800000 */
.L_x_20:
[----:B------:R-:W-:-:S04]  /*14d0*/  UISETP.LT.AND UP0, UPT, UR40, 0x1, UPT ;  /* 0x000000012800788c */ /* 0x000fc8000bf01270 */
[----:B------:R-:W-:-:S06]  /*14e0*/  USEL UR4, UR40, 0x1, UP0 ;  /* 0x0000000128047887 */ /* 0x000fcc0008000000 */
[----:B--23--:R-:W-:Y:S01]  /*14f0*/  IMAD.U32 R0, RZ, RZ, UR4 ;  /* 0x00000004ff007e24 */ /* 0x00cfe2000f8e00ff */
[----:B------:R-:W-:Y:S05]  /*1500*/  WARPSYNC.ALL ;  /* 0x0000000000007948 */ /* 0x000fea0003800000 */
[----:B------:R-:W-:-:S04]  /*1510*/  IADD3 R0, -R0, UR40, RZ ;  /* 0x0000002800007c10 */ /* 0x000fc8000fffe1ff */
[----:B------:R-:W-:Y:S02]  /*1520*/  ISETP.GE.AND P1, PT, R0, 0x1, PT ;  /* 0x000000010000780c */ /* 0x000fe40003f26270 */
[----:B------:R-:W-:Y:S01]  /*1530*/  R2UR UR4, R6 ;  /* 0x00000000060472ca */ /* 0x000fe200000e0000 */
[----:B------:R-:W-:Y:S01]  /*1540*/  WARPGROUP.ARRIVE ;  /* 0x00000000000079c5 */ /* 0x000fe20000000000 */
[----:B------:R-:W-:Y:S01]  /*1550*/  UMOV UR9, 0x40000040 ;  /* 0x4000004000097882 */ /* 0x000fe20000000000 */
[----:B------:R-:W-:Y:S01]  /*1560*/  UMOV UR11, 0x40000040 ;  /* 0x40000040000b7882 */ /* 0x000fe20000000000 */
[----:B------:R-:W-:Y:S01]  /*1570*/  UMOV UR13, UR9 ;  /* 0x00000009000d7c82 */ /* 0x000fe20008000000 */
[----:B------:R-:W-:-:S08]  /*1580*/  UMOV UR15, 0x40000040 ;  /* 0x40000040000f7882 */ /* 0x000fd00000000000 */
[----:B------:R-:W-:-:S04]  /*1590*/  UIADD3 UR4, UR4, 0x20100, URZ ;  /* 0x0002010004047890 */ /* 0x000fc8000fffe03f */
[----:B------:R-:W-:-:S04]  /*15a0*/  USHF.R.U32.HI UR4, URZ, 0x4, UR4 ;  /* 0x000000043f047899 */ /* 0x000fc80008011604 */
[----:B------:R-:W-:Y:S02]  /*15b0*/  ULOP3.LUT UR5, UR4, 0x3fff, URZ, 0xc0, !UPT ;  /* 0x00003fff04057892 */ /* 0x000fe4000f8ec03f */
[----:B------:R-:W-:Y:S02]  /*15c0*/  ULOP3.LUT UR4, UR41, 0x10000, URZ, 0xfc, !UPT ;  /* 0x0001000029047892 */ /* 0x000fe4000f8efc3f */
[----:B------:R-:W-:Y:S02]  /*15d0*/  ULOP3.LUT UR5, UR5, 0x10000, URZ, 0xfc, !UPT ;  /* 0x0001000005057892 */ /* 0x000fe4000f8efc3f */
[----:B------:R-:W-:Y:S02]  /*15e0*/  ULEA UR8, UR39, UR4, 0xc ;  /* 0x0000000427087291 */ /* 0x000fe4000f8e603f */
[----:B------:R-:W-:-:S04]  /*15f0*/  UIMAD UR6, UR39, 0x600, UR5 ;  /* 0x00000600270678a4 */ /* 0x000fc8000f8e0205 */
[----:B------:R-:W-:Y:S01]  /*1600*/  UIADD3 UR14, UR6, 0x80, URZ ;  /* 0x00000080060e7890 */ /* 0x000fe2000fffe03f */
[----:B------:R-:W-:Y:S02]  /*1610*/  UMOV UR12, UR8 ;  /* 0x00000008000c7c82 */ /* 0x000fe40008000000 */
[----:B------:R-:W-:Y:S01]  /*1620*/  UMOV UR10, UR6 ;  /* 0x00000006000a7c82 */ /* 0x000fe20008000000 */
[----:B------:R-:W-:Y:S01]  /*1630*/  UIADD3 UR7, UR6, 0x100, URZ ;  /* 0x0000010006077890 */ /* 0x000fe2000fffe03f */
[----:B------:R-:W-:Y:S01]  /*1640*/  HGMMA.64x16x16.F32 R40, gdesc[UR8], RZ, !UPT, gsb0 ;  /* 0x00200000082879f0 */ /* 0x000fe2000c0008ff */
[----:B------:R-:W-:Y:S01]  /*1650*/  UIADD3 UR10, UR6, 0x486, URZ ;  /* 0x00000486060a7890 */ /* 0x000fe2000fffe03f */
[----:B------:R-:W-:Y:S01]  /*1660*/  UMOV UR11, 0x40000040 ;  /* 0x40000040000b7882 */ /* 0x000fe20000000000 */
[----:B------:R-:W-:Y:S02]  /*1670*/  WARPGROUP.DEPBAR.LE gsb0, 0x0 ;  /* 0x00008000000079c5 */ /* 0x000fe40000010000 */
[----:B------:R-:W-:-:S06]  /*1680*/  WARPGROUP.ARRIVE ;  /* 0x00000000000079c5 */ /* 0x000fcc0000000000 */
[----:B------:R-:W-:Y:S01]  /*1690*/  HGMMA.64x16x16.F32 R32, gdesc[UR12], RZ, !UPT, gsb0 ;  /* 0x002000000c2079f0 */ /* 0x000fe2000c0008ff */
[----:B------:R-:W-:Y:S01]  /*16a0*/  UMOV UR12, UR8 ;  /* 0x00000008000c7c82 */ /* 0x000fe20008000000 */
[----:B------:R-:W-:Y:S01]  /*16b0*/  UMOV UR13, UR9 ;  /* 0x00000009000d7c82 */ /* 0x000fe20008000000 */
[----:B------:R-:W-:Y:S01]  /*16c0*/  UMOV UR14, UR7 ;  /* 0x00000007000e7c82 */ /* 0x000fe20008000000 */
[----:B------:R-:W-:Y:S01]  /*16d0*/  UMOV UR15, 0x40000040 ;  /* 0x40000040000f7882 */ /* 0x000fe20000000000 */
[----:B------:R-:W-:Y:S02]  /*16e0*/  UIADD3 UR7, UR6, 0x82, URZ ;  /* 0x0000008206077890 */ /* 0x000fe4000fffe03f */
[----:B------:R-:W-:Y:S01]  /*16f0*/  UIADD3 UR9, UR6, 0x102, URZ ;  /* 0x0000010206097890 */ /* 0x000fe2000fffe03f */
[----:B------:R-:W-:Y:S02]  /*1700*/  WARPGROUP.DEPBAR.LE gsb0, 0x0 ;  /* 0x00008000000079c5 */ /* 0x000fe40000010000 */
[----:B------:R-:W-:-:S06]  /*1710*/  WARPGROUP.ARRIVE ;  /* 0x00000000000079c5 */ /* 0x000fcc0000000000 */
[----:B------:R-:W-:Y:S01]  /*1720*/  HGMMA.64x16x16.F32 R24, gdesc[UR12], RZ, !UPT, gsb0 ;  /* 0x002000000c1879f0 */ /* 0x000fe2000c0008ff */
[----:B------:R-:W-:Y:S02]  /*1730*/  UIADD3 UR12, UR8, 0x2, URZ ;  /* 0x00000002080c7890 */ /* 0x000fe4000fffe03f */
[----:B------:R-:W-:Y:S01]  /*1740*/  UIADD3 UR14, UR6, 0x2, URZ ;  /* 0x00000002060e7890 */ /* 0x000fe2000fffe03f */
[----:B------:R-:W-:Y:S01]  /*1750*/  UMOV UR13, 0x40000040 ;  /* 0x40000040000d7882 */ /* 0x000fe20000000000 */
[----:B------:R-:W-:Y:S01]  /*1760*/  UMOV UR15, 0x40000040 ;  /* 0x40000040000f7882 */ /* 0x000fe20000000000 */
[----:B------:R-:W-:Y:S02]  /*1770*/  WARPGROUP.DEPBAR.LE gsb0, 0x0 ;  /* 0x00008000000079c5 */ /* 0x000fe40000010000 */
[----:B------:R-:W-:-:S06]  /*1780*/  WARPGROUP.ARRIVE ;  /* 0x00000000000079c5 */ /* 0x000fcc0000000000 */
[----:B------:R-:W-:Y:S01]  /*1790*/  HGMMA.64x16x16.F32 R40, gdesc[UR12], R40, gsb0 ;  /* 0x002000000c2879f0 */ /* 0x000fe20008000828 */
[----:B------:R-:W-:Y:S01]  /*17a0*/  UMOV UR14, UR7 ;  /* 0x00000007000e7c82 */ /* 0x000fe20008000000 */
[----:B------:R-:W-:Y:S01]  /*17b0*/  UMOV UR15, 0x40000040 ;  /* 0x40000040000f7882 */ /* 0x000fe20000000000 */
[----:B------:R-:W-:Y:S01]  /*17c0*/  UIADD3 UR7, UR6, 0x84, URZ ;  /* 0x0000008406077890 */ /* 0x000fe2000fffe03f */
        /* <DEDUP_REMOVED lines=241> */
[----:B------:R-:W-:Y:S01]  /*26e0*/  UIADD3 UR8, UR8, 0xc06, URZ ;  /* 0x00000c0608087890 */ /* 0x000fe2000fffe03f */
[----:B------:R-:W-:Y:S02]  /*26f0*/  WARPGROUP.DEPBAR.LE gsb0, 0x0 ;  /* 0x00008000000079c5 */ /* 0x000fe40000010000 */
[----:B------:R-:W-:-:S06]  /*2700*/  WARPGROUP.ARRIVE ;  /* 0x00000000000079c5 */ /* 0x000fcc0000000000 */
[----:B------:R-:W-:Y:S01]  /*2710*/  HGMMA.64x16x16.F32 R40, gdesc[UR12], R40, gsb0 ;  /* 0x002000000c2879f0 */ /* 0x000fe20008000828 */
[----:B------:R-:W-:Y:S01]  /*2720*/  UMOV UR14, UR7 ;  /* 0x00000007000e7c82 */ /* 0x000fe20008000000 */
[----:B------:R-:W-:Y:S01]  /*2730*/  UMOV UR15, 0x40000040 ;  /* 0x40000040000f7882 */ /* 0x000fe20000000000 */
[----:B------:R-:W-:Y:S02]  /*2740*/  UIADD3 UR7, UR6, 0x506, URZ ;  /* 0x0000050606077890 */ /* 0x000fe4000fffe03f */
[----:B------:R-:W-:Y:S01]  /*2750*/  UIADD3 UR6, UR6, 0x586, URZ ;  /* 0x0000058606067890 */ /* 0x000fe2000fffe03f */
[----:B------:R-:W-:Y:S02]  /*2760*/  WARPGROUP.DEPBAR.LE gsb0, 0x0 ;  /* 0x00008000000079c5 */ /* 0x000fe40000010000 */
[----:B------:R-:W-:-:S06]  /*2770*/  WARPGROUP.ARRIVE ;  /* 0x00000000000079c5 */ /* 0x000fcc0000000000 */
[----:B------:R-:W-:Y:S01]  /*2780*/  HGMMA.64x16x16.F32 R32, gdesc[UR12], R32, gsb0 ;  /* 0x002000000c2079f0 */ /* 0x000fe20008000820 */
[----:B------:R-:W-:Y:S01]  /*2790*/  UMOV UR14, UR9 ;  /* 0x00000009000e7c82 */ /* 0x000fe20008000000 */
[----:B------:R-:W-:Y:S01]  /*27a0*/  UMOV UR15, 0x40000040 ;  /* 0x40000040000f7882 */ /* 0x000fe20000000000 */
[----:B------:R-:W-:Y:S01]  /*27b0*/  UMOV UR9, 0x40000040 ;  /* 0x4000004000097882 */ /* 0x000fe20000000000 */
[----:B------:R-:W-:Y:S02]  /*27c0*/  WARPGROUP.DEPBAR.LE gsb0, 0x0 ;  /* 0x00008000000079c5 */ /* 0x000fe40000010000 */
[----:B------:R-:W-:-:S06]  /*27d0*/  WARPGROUP.ARRIVE ;  /* 0x00000000000079c5 */ /* 0x000fcc0000000000 */
[----:B------:R-:W-:Y:S03]  /*27e0*/  HGMMA.64x16x16.F32 R24, gdesc[UR12], R24, gsb0 ;  /* 0x002000000c1879f0 */ /* 0x000fe60008000818 */
[----:B------:R-:W-:Y:S02]  /*27f0*/  WARPGROUP.DEPBAR.LE gsb0, 0x0 ;  /* 0x00008000000079c5 */ /* 0x000fe40000010000 */
[----:B------:R-:W-:-:S06]  /*2800*/  WARPGROUP.ARRIVE ;  /* 0x00000000000079c5 */ /* 0x000fcc0000000000 */
[----:B------:R-:W-:Y:S01]  /*2810*/  HGMMA.64x16x16.F32 R40, gdesc[UR8], R40, gsb0 ;  /* 0x00200000082879f0 */ /* 0x000fe20008000828 */
[----:B------:R-:W-:Y:S01]  /*2820*/  UMOV UR10, UR7 ;  /* 0x00000007000a7c82 */ /* 0x000fe20008000000 */
[----:B------:R-:W-:Y:S01]  /*2830*/  UMOV UR11, 0x40000040 ;  /* 0x40000040000b7882 */ /* 0x000fe20000000000 */
[----:B------:R-:W-:Y:S02]  /*2840*/  WARPGROUP.DEPBAR.LE gsb0, 0x0 ;  /* 0x00008000000079c5 */ /* 0x000fe40000010000 */
[----:B------:R-:W-:-:S06]  /*2850*/  WARPGROUP.ARRIVE ;  /* 0x00000000000079c5 */ /* 0x000fcc0000000000 */
[----:B------:R-:W-:Y:S01]  /*2860*/  HGMMA.64x16x16.F32 R32, gdesc[UR8], R32, gsb0 ;  /* 0x00200000082079f0 */ /* 0x000fe20008000820 */
[----:B------:R-:W-:Y:S01]  /*2870*/  UMOV UR10, UR6 ;  /* 0x00000006000a7c82 */ /* 0x000fe20008000000 */
[----:B------:R-:W-:Y:S01]  /*2880*/  UMOV UR11, 0x40000040 ;  /* 0x40000040000b7882 */ /* 0x000fe20000000000 */
[----:B------:R-:W-:Y:S02]  /*2890*/  WARPGROUP.DEPBAR.LE gsb0, 0x0 ;  /* 0x00008000000079c5 */ /* 0x000fe40000010000 */
[----:B------:R-:W-:-:S06]  /*28a0*/  WARPGROUP.ARRIVE ;  /* 0x00000000000079c5 */ /* 0x000fcc0000000000 */
[----:B------:R-:W-:Y:S03]  /*28b0*/  HGMMA.64x16x16.F32 R24, gdesc[UR8], R24, gsb0 ;  /* 0x00200000081879f0 */ /* 0x000fe60008000818 */
[----:B------:R-:W-:Y:S02]  /*28c0*/  WARPGROUP.DEPBAR.LE gsb0, 0x0 ;  /* 0x00008000000079c5 */ /* 0x000fe40000010000 */
[----:B------:R-:W-:Y:S05]  /*28d0*/  @!P1 BRA `(.L_x_22) ;  /* 0x00000014007c9947 */ /* 0x000fea0003800000 */
[----:B------:R-:W-:Y:S02]  /*28e0*/  UIADD3 UR6, UR39, 0x1, URZ ;  /* 0x0000000127067890 */ /* 0x000fe4000fffe03f */
[----:B------:R-:W-:Y:S02]  /*28f0*/  IMAD.U32 R3, RZ, RZ, UR39 ;  /* 0x00000027ff037e24 */ /* 0x000fe4000f8e00ff */
[----:B------:R-:W-:-:S04]  /*2900*/  UISETP.NE.AND UP0, UPT, UR6, 0x2, UPT ;  /* 0x000000020600788c */ /* 0x000fc8000bf05270 */
[----:B------:R-:W-:Y:S02]  /*2910*/  USEL UR7, URZ, 0x1, UP0 ;  /* 0x000000013f077887 */ /* 0x000fe40008000000 */
[----:B------:R-:W-:Y:S02]  /*2920*/  USEL UR6, UR6, URZ, UP0 ;  /* 0x0000003f06067287 */ /* 0x000fe40008000000 */
[----:B------:R-:W-:-:S06]  /*2930*/  ULOP3.LUT UR7, UR38, UR7, URZ, 0x3c, !UPT ;  /* 0x0000000726077292 */ /* 0x000fcc000f8e3c3f */
[----:B------:R-:W-:-:S07]  /*2940*/  IMAD.U32 R7, RZ, RZ, UR7 ;  /* 0x00000007ff077e24 */ /* 0x000fce000f8e00ff */
.L_x_29:
[----:B------:R-:W-:Y:S05]  /*2950*/  @!P0 BRA `(.L_x_23) ;  /* 0x0000000000048947 */ /* 0x000fea0003800000 */
[----:B------:R-:W-:Y:S01]  /*2960*/  BPT.TRAP 0x1 ;  /* 0x000000040000795c */ /* 0x000fe20000300000 */
.L_x_23:
[----:B------:R-:W2:Y:S01]  /*2970*/  S2UR UR8, SR_CgaCtaId ;  /* 0x00000000000879c3 */ /* 0x000ea20000008800 */
[----:B------:R-:W-:Y:S01]  /*2980*/  UMOV UR7, 0x400 ;  /* 0x0000040000077882 */ /* 0x000fe20000000000 */
[----:B01----:R-:W-:Y:S01]  /*2990*/  IMAD.U32 R5, RZ, RZ, UR6 ;  /* 0x00000006ff057e24 */ /* 0x003fe2000f8e00ff */
[----:B------:R-:W-:Y:S01]  /*29a0*/  SHF.L.U32 R4, R7, 0x1f, RZ ;  /* 0x0000001f07047819 */ /* 0x000fe200000006ff */
[----:B--2---:R-:W-:-:S06]  /*29b0*/  ULEA UR7, UR8, UR7, 0x18 ;  /* 0x0000000708077291 */ /* 0x004fcc000f8ec03f */
[----:B------:R-:W-:-:S04]  /*29c0*/  IMAD.U32 R6, RZ, RZ, UR7 ;  /* 0x00000007ff067e24 */ /* 0x000fc8000f8e00ff */
[----:B------:R-:W-:-:S04]  /*29d0*/  IMAD R5, R5, 0x8, R6 ;  /* 0x0000000805057824 */ /* 0x000fc800078e0206 */
[----:B------:R0:W1:Y:S01]  /*29e0*/  SYNCS.PHASECHK.TRANS64.TRYWAIT P1, [R5+URZ], R4 ;  /* 0x00000004050075a7 */ /* 0x000062000802017f */
[----:B------:R-:W-:Y:S05]  /*29f0*/  @!P0 BRA `(.L_x_24) ;  /* 0x0000000000048947 */ /* 0x000fea0003800000 */
[----:B------:R-:W-:Y:S01]  /*2a00*/  BPT.TRAP 0x1 ;  /* 0x000000040000795c */ /* 0x000fe20000300000 */
.L_x_24:
[----:B-1----:R-:W-:Y:S05]  /*2a10*/  @P1 BRA `(.L_x_25) ;  /* 0x0000000000081947 */ /* 0x002fea0003800000 */
[----:B------:R-:W1:Y:S02]  /*2a20*/  SYNCS.PHASECHK.TRANS64.TRYWAIT P1, [R5+URZ], R4 ;  /* 0x00000004050075a7 */ /* 0x000e64000802017f */
[----:B-1----:R-:W-:Y:S05]  /*2a30*/  @!P1 BRA `(.L_x_26) ;  /* 0x0000005000089947 */ /* 0x002fea0003800000 */
.L_x_25:
[----:B------:R-:W-:Y:S01]  /*2a40*/  ULEA UR10, UR6, UR4, 0xc ;  /* 0x00000004060a7291 */ /* 0x000fe2000f8e603f */
[----:B------:R-:W-:Y:S01]  /*2a50*/  WARPGROUP.ARRIVE ;  /* 0x00000000000079c5 */ /* 0x000fe20000000000 */
[----:B------:R-:W-:Y:S01]  /*2a60*/  UIMAD UR8, UR6, 0x600, UR5 ;  /* 0x00000600060878a4 */ /* 0x000fe2000f8e0205 */
[----:B------:R-:W-:Y:S01]  /*2a70*/  UMOV UR13, 0x40000040 ;  /* 0x40000040000d7882 */ /* 0x000fe20000000000 */
[----:B------:R-:W-:Y:S02]  /*2a80*/  UMOV UR15, 0x40000040 ;  /* 0x40000040000f7882 */ /* 0x000fe40000000000 */
[----:B------:R-:W-:Y:S01]  /*2a90*/  UIADD3 UR7, UR8, 0x80, URZ ;  /* 0x0000008008077890 */ /* 0x000fe2000fffe03f */
[----:B------:R-:W-:Y:S02]  /*2aa0*/  UMOV UR12, UR10 ;  /* 0x0000000a000c7c82 */ /* 0x000fe40008000000 */
[----:B------:R-:W-:Y:S01]  /*2ab0*/  UMOV UR14, UR8 ;  /* 0x00000008000e7c82 */ /* 0x000fe20008000000 */
[----:B------:R-:W-:Y:S01]  /*2ac0*/  UIADD3 UR9, UR8, 0x100, URZ ;  /* 0x0000010008097890 */ /* 0x000fe2000fffe03f */
[----:B------:R-:W-:Y:S01]  /*2ad0*/  HGMMA.64x16x16.F32 R40, gdesc[UR12], R40, gsb0 ;  /* 0x002000000c2879f0 */ /* 0x000fe20008000828 */
[----:B------:R-:W-:Y:S01]  /*2ae0*/  UMOV UR15, 0x40000040 ;  /* 0x40000040000f7882 */ /* 0x000fe20000000000 */
[----:B------:R-:W-:Y:S01]  /*2af0*/  UMOV UR14, UR7 ;  /* 0x00000007000e7c82 */ /* 0x000fe20008000000 */
[----:B------:R-:W-:Y:S01]  /*2b00*/  UIADD3 UR7, UR8, 0x82, URZ ;  /* 0x0000008208077890 */ /* 0x000fe2000fffe03f */
[----:B------:R-:W-:Y:S01]  /*2b10*/  UMOV UR11, 0x40000040 ;  /* 0x40000040000b7882 */ /* 0x000fe20000000000 */
[----:B------:R-:W-:-:S02]  /*2b20*/  WARPGROUP.DEPBAR.LE gsb0, 0x0 ;  /* 0x00008000000079c5 */ /* 0x000fc40000010000 */
        /* <DEDUP_REMOVED lines=274> */
[----:B------:R-:W-:Y:S01]  /*3c50*/  HGMMA.64x16x16.F32 R24, gdesc[UR12], R24, gsb0 ;  /* 0x002000000c1879f0 */ /* 0x000fe20008000818 */
[----:B------:R-:W-:Y:S02]  /*3c60*/  UIADD3 UR12, UR8, 0x506, URZ ;  /* 0x00000506080c7890 */ /* 0x000fe4000fffe03f */
[----:B------:R-:W-:-:S03]  /*3c70*/  UIADD3 UR13, UR8, 0x586, URZ ;  /* 0x00000586080d7890 */ /* 0x000fc6000fffe03f */
[----:B------:R-:W-:Y:S01]  /*3c80*/  UMOV UR8, UR10 ;  /* 0x0000000a00087c82 */ /* 0x000fe20008000000 */
[----:B------:R-:W-:Y:S01]  /*3c90*/  UMOV UR10, UR7 ;  /* 0x00000007000a7c82 */ /* 0x000fe20008000000 */
        /* <DEDUP_REMOVED lines=15> */
[----:B------:R-:W-:Y:S01]  /*3d90*/  BPT.TRAP 0x1 ;  /* 0x000000040000795c */ /* 0x000fe20000300000 */
.L_x_27:
[----:B------:R-:W-:-:S13]  /*3da0*/  ISETP.NE.AND P1, PT, R23, RZ, PT ;  /* 0x000000ff1700720c */ /* 0x000fda0003f25270 */
[----:B01----:R-:W-:-:S04]  /*3db0*/  @P1 IMAD R4, R3, 0x8, R6 ;  /* 0x0000000803041824 */ /* 0x003fc800078e0206 */
[----:B------:R-:W-:-:S05]  /*3dc0*/  @P1 VIADD R5, R4, 0x10 ;  /* 0x0000001004051836 */ /* 0x000fca0000000000 */
[----:B------:R-:W-:-:S04]  /*3dd0*/  @P1 PRMT R5, R22, 0x654, R5 ;  /* 0x0000065416051816 */ /* 0x000fc80000000005 */
[----:B------:R0:W-:Y:S01]  /*3de0*/  @P1 SYNCS.ARRIVE.TRANS64.RED.A1T0 RZ, [R5+URZ], RZ ;  /* 0x000000ff05ff19a7 */ /* 0x0001e2000810043f */
[----:B------:R-:W-:-:S13]  /*3df0*/  ISETP.GT.U32.AND P1, PT, R19, 0x1, PT ;  /* 0x000000011300780c */ /* 0x000fda0003f24070 */
[----:B0-----:R-:W-:Y:S05]  /*3e00*/  @P1 BRA `(.L_x_28) ;  /* 0x0000000000041947 */ /* 0x001fea0003800000 */
[----:B------:R-:W-:Y:S01]  /*3e10*/  BPT.TRAP 0x1 ;  /* 0x000000040000795c */ /* 0x000fe20000300000 */
.L_x_28:
[----:B------:R-:W-:Y:S01]  /*3e20*/  UIADD3 UR6, UR6, 0x1, URZ ;  /* 0x0000000106067890 */ /* 0x000fe2000fffe03f */
[C---:B------:R-:W-:Y:S01]  /*3e30*/  ISETP.GT.AND P2, PT, R0.reuse, 0x1, PT ;  /* 0x000000010000780c */ /* 0x040fe20003f44270 */
[----:B------:R-:W-:Y:S02]  /*3e40*/  VIADD R3, R3, 0x1 ;  /* 0x0000000103037836 */ /* 0x000fe40000000000 */
[----:B------:R-:W-:Y:S01]  /*3e50*/  UISETP.NE.AND UP0, UPT, UR6, 0x2, UPT ;  /* 0x000000020600788c */ /* 0x000fe2000bf05270 */
[----:B------:R-:W-:Y:S02]  /*3e60*/  VIADD R0, R0, 0xffffffff ;  /* 0xffffffff00007836 */ /* 0x000fe40000000000 */
[C---:B------:R-:W-:Y:S01]  /*3e70*/  ISETP.NE.AND P1, PT, R3.reuse, 0x2, PT ;  /* 0x000000020300780c */ /* 0x040fe20003f25270 */
[----:B------:R-:W-:Y:S02]  /*3e80*/  USEL UR7, URZ, 0x1, UP0 ;  /* 0x000000013f077887 */ /* 0x000fe40008000000 */
[----:B------:R-:W-:Y:S01]  /*3e90*/  USEL UR6, UR6, URZ, UP0 ;  /* 0x0000003f06067287 */ /* 0x000fe20008000000 */
[----:B------:R-:W-:-:S03]  /*3ea0*/  SEL R3, R3, RZ, P1 ;  /* 0x000000ff03037207 */ /* 0x000fc60000800000 */
[----:B------:R-:W-:Y:S01]  /*3eb0*/  LOP3.LUT R7, R7, UR7, RZ, 0x3c, !PT ;  /* 0x0000000707077c12 */ /* 0x000fe2000f8e3cff */
[----:B------:R-:W-:Y:S07]  /*3ec0*/  @P2 BRA `(.L_x_29) ;  /* 0xffffffe800a02947 */ /* 0x000fee000383ffff */
.L_x_22:
[----:B------:R-:W2:Y:S02]  /*3ed0*/  LDC R0, c[0x0][0x28c] ;  /* 0x0000a300ff007b82 */ /* 0x000ea40000000800 */
[----:B--2---:R-:W-:-:S13]  /*3ee0*/  ISETP.GE.AND P1, PT, R0, 0x1, PT ;  /* 0x000000010000780c */ /* 0x004fda0003f26270 */
[----:B------:R-:W-:Y:S05]  /*3ef0*/  @!P1 BRA `(.L_x_30) ;  /* 0x0000000000409947 */ /* 0x000fea0003800000 */
[----:B------:R-:W-:Y:S05]  /*3f00*/  @!P0 BRA `(.L_x_31) ;  /* 0x0000000000048947 */ /* 0x000fea0003800000 */
[----:B------:R-:W-:Y:S01]  /*3f10*/  BPT.TRAP 0x1 ;  /* 0x000000040000795c */ /* 0x000fe20000300000 */
.L_x_31:
[----:B------:R-:W-:Y:S01]  /*3f20*/  ISETP.NE.AND P0, PT, R23, RZ, PT ;  /* 0x000000ff1700720c */ /* 0x000fe20003f05270 */
[----:B------:R-:W-:-:S12]  /*3f30*/  UISETP.LT.AND UP1, UPT, UR40, 0x1, UPT ;  /* 0x000000012800788c */ /* 0x000fd8000bf21270 */
[----:B------:R-:W-:-:S05]  /*3f40*/  VOTEU.ANY UP0, P0 ;  /* 0x00000000003f7886 */ /* 0x000fca0000000100 */
[----:B------:R-:W-:-:S04]  /*3f50*/  @UP0 USEL UR4, UR40, 0x1, UP1 ;  /* 0x0000000128040887 */ /* 0x000fc80008800000 */
[----:B------:R-:W-:-:S06]  /*3f60*/  @UP0 UIADD3 UR4, UR39, UR40, -UR4 ;  /* 0x0000002827040290 */ /* 0x000fcc000fffe804 */
[----:B------:R-:W-:-:S04]  /*3f70*/  IMAD.U32 R0, RZ, RZ, UR4 ;  /* 0x00000004ff007e24 */ /* 0x000fc8000f8e00ff */
[----:B------:R-:W-:-:S05]  /*3f80*/  @P0 IMAD.SHL.U32 R0, R0, 0x8, RZ ;  /* 0x0000000800000824 */ /* 0x000fca00078e00ff */
[----:B------:R-:W-:-:S04]  /*3f90*/  @P0 LOP3.LUT R0, R0, 0x8, RZ, 0xc0, !PT ;  /* 0x0000000800000812 */ /* 0x000fc800078ec0ff */
[----:B------:R-:W-:-:S04]  /*3fa0*/  @P0 IADD3 R3, R6, 0x10, R0 ;  /* 0x0000001006030810 */ /* 0x000fc80007ffe000 */
[----:B------:R-:W-:-:S04]  /*3fb0*/  @P0 PRMT R3, R22, 0x654, R3 ;  /* 0x0000065416030816 */ /* 0x000fc80000000003 */
[----:B------:R2:W-:Y:S01]  /*3fc0*/  @P0 SYNCS.ARRIVE.TRANS64.RED.A1T0 RZ, [R3+URZ], RZ ;  /* 0x000000ff03ff09a7 */ /* 0x0005e2000810043f */
[----:B------:R-:W-:-:S13]  /*3fd0*/  ISETP.GT.U32.AND P0, PT, R19, 0x1, PT ;  /* 0x000000011300780c */ /* 0x000fda0003f04070 */
[----:B--2---:R-:W-:Y:S05]  /*3fe0*/  @P0 BRA `(.L_x_30) ;  /* 0x0000000000040947 */ /* 0x004fea0003800000 */
[----:B------:R-:W-:Y:S01]  /*3ff0*/  BPT.TRAP 0x1 ;  /* 0x000000040000795c */ /* 0x000fe20000300000 */
.L_x_30:
[----:B------:R-:W2:Y:S01]  /*4000*/  LDC R6, c[0x0][0x288] ;  /* 0x0000a200ff067b82 */ /* 0x000ea20000000800 */
[--C-:B------:R-:W-:Y:S01]  /*4010*/  SHF.R.U32.HI R0, RZ, 0x7, R18.reuse ;  /* 0x00000007ff007819 */ /* 0x100fe20000011612 */
[----:B------:R-:W-:Y:S01]  /*4020*/  UIADD3 UR39, UR40, UR39, URZ ;  /* 0x0000002728277290 */ /* 0x000fe2000fffe03f */
[----:B01----:R-:W-:Y:S01]  /*4030*/  LOP3.LUT R4, R18, 0x60, RZ, 0xc0, !PT ;  /* 0x0000006012047812 */ /* 0x003fe200078ec0ff */
[----:B------:R-:W-:Y:S01]  /*4040*/  IMAD R9, R52, 0x30, RZ ;  /* 0x0000003034097824 */ /* 0x000fe200078e02ff */
[----:B------:R-:W-:Y:S01]  /*4050*/  LOP3.LUT R0, R0, 0x1, RZ, 0xc0, !PT ;  /* 0x0000000100007812 */ /* 0x000fe200078ec0ff */
[----:B------:R-:W-:Y:S01]  /*4060*/  USHF.R.U32.HI UR4, URZ, 0x1, UR39 ;  /* 0x000000013f047899 */ /* 0x000fe20008011627 */
[----:B------:R-:W-:Y:S01]  /*4070*/  SHF.R.U32.HI R3, RZ, 0x2, R18 ;  /* 0x00000002ff037819 */ /* 0x000fe20000011612 */
[----:B------:R-:W-:Y:S01]  /*4080*/  IMAD.SHL.U32 R13, R50, 0x80, RZ ;  /* 0x00000080320d7824 */ /* 0x000fe200078e00ff */
[----:B------:R-:W-:Y:S01]  /*4090*/  SHF.R.U32.HI R8, RZ, 0x1, R4 ;  /* 0x00000001ff087819 */ /* 0x000fe20000011604 */
[----:B------:R-:W-:Y:S01]  /*40a0*/  IMAD.SHL.U32 R4, R0, 0x40, RZ ;  /* 0x0000004000047824 */ /* 0x000fe200078e00ff */
[----:B------:R-:W-:Y:S01]  /*40b0*/  LOP3.LUT R3, R3, 0x7, RZ, 0xc0, !PT ;  /* 0x0000000703037812 */ /* 0x000fe200078ec0ff */
[----:B------:R-:W-:Y:S01]  /*40c0*/  ULOP3.LUT UR4, UR4, 0x1, URZ, 0xc0, !UPT ;  /* 0x0000000104047892 */ /* 0x000fe2000f8ec03f */
[----:B------:R-:W-:Y:S01]  /*40d0*/  IMAD.SHL.U32 R10, R18, 0x2, RZ ;  /* 0x00000002120a7824 */ /* 0x000fe200078e00ff */
[----:B------:R-:W-:Y:S01]  /*40e0*/  ULDC UR8, c[0x0][0x284] ;  /* 0x0000a10000087ab9 */ /* 0x000fe20000000800 */
[--C-:B------:R-:W-:Y:S01]  /*40f0*/  IADD3 R5, RZ, -R8, -R3.reuse ;  /* 0x80000008ff057210 */ /* 0x100fe20007ffe803 */
[----:B------:R-:W-:Y:S01]  /*4100*/  UISETP.GT.U32.AND UP1, UPT, UR39, 0x1, UPT ;  /* 0x000000012700788c */ /* 0x000fe2000bf24070 */
[----:B------:R-:W-:Y:S01]  /*4110*/  LOP3.LUT R3, R4, 0x40, R3, 0xe2, !PT ;  /* 0x0000004004037812 */ /* 0x000fe200078ee203 */
[----:B------:R-:W-:Y:S01]  /*4120*/  UISETP.NE.U32.AND UP0, UPT, UR4, 0x1, UPT ;  /* 0x000000010400788c */ /* 0x000fe2000bf05070 */
[----:B------:R-:W-:Y:S01]  /*4130*/  LOP3.LUT R4, R18, 0x3, RZ, 0xc0, !PT ;  /* 0x0000000312047812 */ /* 0x000fe200078ec0ff */
[----:B------:R-:W-:Y:S01]  /*4140*/  ULDC.64 UR6, c[0x0][0x5d0] ;  /* 0x0001740000067ab9 */ /* 0x000fe20000000a00 */
[----:B------:R-:W-:Y:S01]  /*4150*/  SHF.R.S32.HI R21, RZ, 0x1f, R51 ;  /* 0x0000001fff157819 */ /* 0x000fe20000011433 */
[----:B------:R-:W-:Y:S01]  /*4160*/  UISETP.LT.U32.AND UP1, UPT, UR40, 0x2, UP1 ;  /* 0x000000022800788c */ /* 0x000fe20008f21070 */
[C---:B------:R-:W-:Y:S01]  /*4170*/  LOP3.LUT R10, R9.reuse, 0x6, R10, 0xf8, !PT ;  /* 0x00000006090a7812 */ /* 0x040fe200078ef80a */
[----:B------:R-:W-:Y:S01]  /*4180*/  UISETP.GT.U32.AND UP0, UPT, UR40, 0x1, !UP0 ;  /* 0x000000012800788c */ /* 0x000fe2000c704070 */
[----:B--2---:R-:W-:Y:S01]  /*4190*/  ISETP.GE.AND P0, PT, R9, R6, PT ;  /* 0x000000060900720c */ /* 0x004fe20003f06270 */
[----:B------:R-:W-:Y:S01]  /*41a0*/  IMAD R12, R4, -0x2, R6 ;  /* 0xfffffffe040c7824 */ /* 0x000fe200078e0206 */
[----:B------:R-:W-:Y:S01]  /*41b0*/  SHF.R.S32.HI R11, RZ, 0x1f, R10 ;  /* 0x0000001fff0b7819 */ /* 0x000fe2000001140a */
[----:B------:R-:W-:Y:S01]  /*41c0*/  IMAD R4, R21, UR6, RZ ;  /* 0x0000000615047c24 */ /* 0x000fe2000f8e02ff */
[----:B------:R-:W-:Y:S01]  /*41d0*/  ISETP.GE.OR P0, PT, R13, UR8, P0 ;  /* 0x000000080d007c0c */ /* 0x000fe20008706670 */
[----:B------:R-:W-:Y:S01]  /*41e0*/  IMAD.WIDE R6, R50, 0x80, RZ ;  /* 0x0000008032067825 */ /* 0x000fe200078e02ff */
[----:B------:R-:W-:-:S02]  /*41f0*/  USEL UR5, URZ, 0x1, !UP1 ;  /* 0x000000013f057887 */ /* 0x000fc4000c800000 */
[----:B------:R-:W-:Y:S01]  /*4200*/  USEL UR4, URZ, 0x1, !UP0 ;  /* 0x000000013f047887 */ /* 0x000fe2000c000000 */
[----:B------:R-:W-:Y:S01]  /*4210*/  IMAD R0, R0, -0x40, R5 ;  /* 0xffffffc000007824 */ /* 0x000fe200078e0205 */
[----:B------:R-:W-:Y:S01]  /*4220*/  LOP3.LUT R67, R6, R3, R8, 0xfe, !PT ;  /* 0x0000000306437212 */ /* 0x000fe200078efe08 */
[C---:B------:R-:W-:Y:S01]  /*4230*/  IMAD R15, R51.reuse, UR7, R4 ;  /* 0x00000007330f7c24 */ /* 0x040fe2000f8e0204 */
[----:B------:R-:W-:Y:S01]  /*4240*/  ULOP3.LUT UR39, UR39, 0x1, URZ, 0xc0, !UPT ;  /* 0x0000000127277892 */ /* 0x000fe2000f8ec03f */
[----:B------:R-:W-:Y:S01]  /*4250*/  IMAD.WIDE.U32 R4, R51, UR6, R10 ;  /* 0x0000000633047c25 */ /* 0x000fe2000f8e000a */
[----:B------:R-:W-:Y:S01]  /*4260*/  ULOP3.LUT UR38, UR4, UR38, UR5, 0x96, !UPT ;  /* 0x0000002604267292 */ /* 0x000fe2000f8e9605 */
[----:B------:R-:W-:Y:S02]  /*4270*/  IADD3 R3, -R13, UR8, R0 ;  /* 0x000000080d037c10 */ /* 0x000fe4000fffe100 */
[----:B------:R-:W-:Y:S02]  /*4280*/  IMAD.IADD R5, R5, 0x1, R15 ;  /* 0x0000000105057824 */ /* 0x000fe400078e020f */
[----:B------:R-:W-:-:S02]  /*4290*/  IMAD.IADD R8, R12, 0x1, -R9 ;  /* 0x000000010c087824 */ /* 0x000fc400078e0a09 */
[----:B------:R-:W-:Y:S01]  /*42a0*/  IMAD.MOV.U32 R0, RZ, RZ, -0x1 ;  /* 0xffffffffff007424 */ /* 0x000fe200078e00ff */
[----:B------:R-:W-:Y:S06]  /*42b0*/  @P0 BRA `(.L_x_32) ;  /* 0x0000001800800947 */ /* 0x000fec0003800000 */
[----:B------:R-:W0:Y:S01]  /*42c0*/  LDC.64 R58, c[0x0][0x5c8] ;  /* 0x00017200ff3a7b82 */ /* 0x000e220000000a00 */
[----:B-----5:R-:W-:Y:S01]  /*42d0*/  FSETP.NEU.AND P0, PT, R49, RZ, PT ;  /* 0x000000ff3100720b */ /* 0x020fe20003f0d000 */
[----:B------:R-:W-:Y:S01]  /*42e0*/  BSSY B0, `(.L_x_32) ;  /* 0x000019d000007945 */ /* 0x000fe20003800000 */
[----:B------:R-:W-:-:S04]  /*42f0*/  ISETP.GT.AND P1, PT, R8, RZ, PT ;  /* 0x000000ff0800720c */ /* 0x000fc80003f24270 */
[----:B------:R-:W-:Y:S01]  /*4300*/  ISETP.GT.AND P2, PT, R3, RZ, P1 ;  /* 0x000000ff0300720c */ /* 0x000fe20000f44270 */
[-C--:B0-----:R-:W-:Y:S02]  /*4310*/  IMAD R12, R7, R58.reuse, RZ ;  /* 0x0000003a070c7224 */ /* 0x081fe400078e02ff */
[----:B------:R-:W-:-:S04]  /*4320*/  IMAD.WIDE.U32 R52, R67, R58, R4 ;  /* 0x0000003a43347225 */ /* 0x000fc800078e0004 */
[----:B------:R-:W-:-:S04]  /*4330*/  IMAD R5, R67, R59, R12 ;  /* 0x0000003b43057224 */ /* 0x000fc800078e020c */
[----:B------:R-:W-:Y:S01]  /*4340*/  IMAD.IADD R69, R53, 0x1, R5 ;  /* 0x0000000135457824 */ /* 0x000fe200078e0205 */
[----:B------:R-:W-:Y:S06]  /*4350*/  @!P0 BRA `(.L_x_33) ;  /* 0x00000010008c8947 */ /* 0x000fec0003800000 */
[----:B------:R-:W0:Y:S01]  /*4360*/  LDC.64 R60, c[0x0][0x5b8] ;  /* 0x00016e00ff3c7b82 */ /* 0x000e220000000a00 */
[----:B------:R-:W-:-:S07]  /*4370*/  ULDC.64 UR4, c[0x0][0x5c0] ;  /* 0x0001700000047ab9 */ /* 0x000fce0000000a00 */
[----:B------:R-:W1:Y:S08]  /*4380*/  LDC.64 R62, c[0x0][0x5b0] ;  /* 0x00016c00ff3e7b82 */ /* 0x000e700000000a00 */
[----:B------:R-:W2:Y:S01]  /*4390*/  LDC.64 R64, c[0x0][0x5a8] ;  /* 0x00016a00ff407b82 */ /* 0x000ea20000000a00 */
[-C--:B0-----:R-:W-:Y:S02]  /*43a0*/  IMAD R4, R21, R60.reuse, RZ ;  /* 0x0000003c15047224 */ /* 0x081fe400078e02ff */
[----:B------:R-:W-:-:S04]  /*43b0*/  IMAD.WIDE.U32 R54, R51, R60, R10 ;  /* 0x0000003c33367225 */ /* 0x000fc800078e000a */
[----:B------:R-:W-:Y:S02]  /*43c0*/  IMAD R53, R51, R61, R4 ;  /* 0x0000003d33357224 */ /* 0x000fe400078e0204 */
[-C--:B-1----:R-:W-:Y:S02]  /*43d0*/  IMAD R6, R7, R62.reuse, RZ ;  /* 0x0000003e07067224 */ /* 0x082fe400078e02ff */
[----:B------:R-:W-:Y:S02]  /*43e0*/  IMAD.IADD R13, R55, 0x1, R53 ;  /* 0x00000001370d7824 */ /* 0x000fe400078e0235 */
[----:B------:R-:W-:Y:S02]  /*43f0*/  IMAD.MOV.U32 R12, RZ, RZ, R54 ;  /* 0x000000ffff0c7224 */ /* 0x000fe400078e0036 */
[C---:B------:R-:W-:Y:S02]  /*4400*/  IMAD R57, R67.reuse, R63, R6 ;  /* 0x0000003f43397224 */ /* 0x040fe400078e0206 */
[----:B------:R-:W-:-:S04]  /*4410*/  IMAD.WIDE.U32 R4, R67, R62, R12 ;  /* 0x0000003e43047225 */ /* 0x000fc800078e000c */
[----:B------:R-:W-:Y:S01]  /*4420*/  IMAD.IADD R5, R5, 0x1, R57 ;  /* 0x0000000105057824 */ /* 0x000fe200078e0239 */
[----:B--2---:R-:W-:-:S04]  /*4430*/  LEA R14, P0, R4, R64, 0x1 ;  /* 0x00000040040e7211 */ /* 0x004fc800078008ff */
[----:B------:R-:W-:-:S05]  /*4440*/  LEA.HI.X R15, R4, R65, R5, 0x1, P0 ;  /* 0x00000041040f7211 */ /* 0x000fca00000f0c05 */
[----:B------:R0:W2:Y:S01]  /*4450*/  @P2 LDG.E.LTC128B.U16 R9, desc[UR36][R14.64] ;  /* 0x000000240e092981 */ /* 0x0000a2000c1e1520 */
[----:B------:R-:W-:Y:S01]  /*4460*/  IMAD.WIDE.U32 R4, R67, R62, R10 ;  /* 0x0000003e43047225 */ /* 0x000fe200078e000a */
[----:B------:R-:W-:Y:S03]  /*4470*/  BSSY B1, `(.L_x_34) ;  /* 0x0000013000017945 */ /* 0x000fe60003800000 */
[----:B------:R-:W-:Y:S02]  /*4480*/  IMAD.IADD R5, R57, 0x1, R5 ;  /* 0x0000000139057824 */ /* 0x000fe400078e0205 */
[----:B------:R-:W-:Y:S01]  /*4490*/  IMAD.WIDE.U32 R20, R51, R60, R4 ;  /* 0x0000003c33147225 */ /* 0x000fe200078e0004 */
[----:B0-----:R-:W-:-:S03]  /*44a0*/  SHF.L.U64.HI R15, R62, 0x3, R63 ;  /* 0x000000033e0f7819 */ /* 0x001fc6000001023f */
[----:B------:R-:W-:Y:S01]  /*44b0*/  IMAD.IADD R5, R53, 0x1, R21 ;  /* 0x0000000135057824 */ /* 0x000fe200078e0215 */
[----:B------:R-:W-:Y:S01]  /*44c0*/  LEA R4, P4, R20, R64, 0x1 ;  /* 0x0000004014047211 */ /* 0x000fe200078808ff */
[----:B------:R-:W-:-:S03]  /*44d0*/  IMAD.SHL.U32 R14, R62, 0x8, RZ ;  /* 0x000000083e0e7824 */ /* 0x000fc600078e00ff */
[----:B------:R-:W-:Y:S01]  /*44e0*/  LEA.HI.X R5, R20, R65, R5, 0x1, P4 ;  /* 0x0000004114057211 */ /* 0x000fe200020f0c05 */
[----:B--2---:R-:W-:-:S05]  /*44f0*/  HADD2.F32 R6, -RZ, R9.H0_H0 ;  /* 0x20000009ff067230 */ /* 0x004fca0000004100 */
[----:B------:R-:W-:Y:S01]  /*4500*/  FMUL R7, R6, R49 ;  /* 0x0000003106077220 */ /* 0x000fe20000400000 */
[----:B------:R-:W-:-:S03]  /*4510*/  LEA R6, P0, R52, UR4, 0x1 ;  /* 0x0000000434067c11 */ /* 0x000fc6000f8008ff */
[----:B------:R-:W-:Y:S01]  /*4520*/  FFMA R40, R40, R48, R7 ;  /* 0x0000003028287223 */ /* 0x000fe20000000007 */
[----:B------:R-:W-:Y:S02]  /*4530*/  LEA.HI.X R7, R52, UR5, R69, 0x1, P0 ;  /* 0x0000000534077c11 */ /* 0x000fe400080f0c45 */
[----:B------:R-:W-:Y:S02]  /*4540*/  ISETP.GT.AND P0, PT, R8, 0x1, PT ;  /* 0x000000010800780c */ /* 0x000fe40003f04270 */
[----:B------:R-:W-:Y:S02]  /*4550*/  F2FP.F16.F32.PACK_AB R40, RZ, R40 ;  /* 0x00000028ff28723e */ /* 0x000fe400000000ff */
[----:B------:R-:W-:-:S03]  /*4560*/  ISETP.GT.AND P3, PT, R3, RZ, P0 ;  /* 0x000000ff0300720c */ /* 0x000fc60000764270 */
[----:B------:R0:W-:Y:S10]  /*4570*/  @P2 STG.E.U16 desc[UR36][R6.64], R40 ;  /* 0x0000002806002986 */ /* 0x0001f4000c101524 */
[----:B------:R-:W-:Y:S05]  /*4580*/  @!P3 BRA `(.L_x_35) ;  /* 0x000000000004b947 */ /* 0x000fea0003800000 */
[----:B------:R1:W5:Y:S02]  /*4590*/  LDG.E.LTC128B.U16 R9, desc[UR36][R4.64+0x2] ;  /* 0x0000022404097981 */ /* 0x000364000c1e1520 */
.L_x_35:
[----:B------:R-:W-:Y:S05]  /*45a0*/  BSYNC B1 ;  /* 0x0000000000017941 */ /* 0x000fea0003800000 */
.L_x_34:
[----:B-----5:R-:W-:Y:S01]  /*45b0*/  HADD2.F32 R12, -RZ, R9.H0_H0 ;  /* 0x20000009ff0c7230 */ /* 0x020fe20000004100 */
[----:B------:R-:W-:Y:S01]  /*45c0*/  ISETP.GT.AND P1, PT, R3, 0x8, P1 ;  /* 0x000000080300780c */ /* 0x000fe20000f24270 */
[----:B------:R-:W-:Y:S01]  /*45d0*/  IMAD.WIDE.U32 R20, R67, R62, R14 ;  /* 0x0000003e43147225 */ /* 0x000fe200078e000e */
[----:B0-----:R-:W-:-:S03]  /*45e0*/  PRMT R40, R9, 0x7610, R40 ;  /* 0x0000761009287816 */ /* 0x001fc60000000028 */
[----:B------:R-:W-:Y:S01]  /*45f0*/  FMUL R12, R12, R49 ;  /* 0x000000310c0c7220 */ /* 0x000fe20000400000 */
[----:B------:R-:W-:Y:S01]  /*4600*/  IMAD.IADD R57, R57, 0x1, R21 ;  /* 0x0000000139397824 */ /* 0x000fe200078e0215 */
[----:B------:R-:W-:Y:S02]  /*4610*/  IADD3 R54, P2, R54, R20, RZ ;  /* 0x0000001436367210 */ /* 0x000fe40007f5e0ff */
[----:B------:R-:W-:-:S03]  /*4620*/  FFMA R12, R41, R48, R12 ;  /* 0x00000030290c7223 */ /* 0x000fc6000000000c */
[----:B------:R-:W-:Y:S01]  /*4630*/  IMAD.X R13, R57, 0x1, R13, P2 ;  /* 0x00000001390d7824 */ /* 0x000fe200010e060d */
[C---:B------:R-:W-:Y:S02]  /*4640*/  LEA R14, P2, R54.reuse, R64, 0x1 ;  /* 0x00000040360e7211 */ /* 0x040fe400078408ff */
[----:B------:R-:W-:Y:S02]  /*4650*/  F2FP.F16.F32.PACK_AB R12, RZ, R12 ;  /* 0x0000000cff0c723e */ /* 0x000fe400000000ff */
[----:B------:R-:W-:Y:S02]  /*4660*/  LEA.HI.X R15, R54, R65, R13, 0x1, P2 ;  /* 0x00000041360f7211 */ /* 0x000fe400010f0c0d */
[----:B------:R-:W-:-:S05]  /*4670*/  PRMT R21, R12, 0x7610, R21 ;  /* 0x000076100c157816 */ /* 0x000fca0000000015 */
[----:B------:R0:W-:Y:S04]  /*4680*/  @P3 STG.E.U16 desc[UR36][R6.64+0x2], R21 ;  /* 0x0000021506003986 */ /* 0x0001e8000c101524 */
[----:B------:R-:W2:Y:S01]  /*4690*/  @P1 LDG.E.LTC128B.U16 R40, desc[UR36][R14.64] ;  /* 0x000000240e281981 */ /* 0x000ea2000c1e1520 */
[----:B------:R-:W-:Y:S01]  /*46a0*/  IADD3 R20, P2, R10, R20, RZ ;  /* 0x000000140a147210 */ /* 0x000fe20007f5e0ff */
[----:B------:R-:W-:Y:S01]  /*46b0*/  BSSY B1, `(.L_x_36) ;  /* 0x0000011000017945 */ /* 0x000fe20003800000 */
[C---:B------:R-:W-:Y:S02]  /*46c0*/  SHF.L.U64.HI R13, R58.reuse, 0x4, R59 ;  /* 0x000000043a0d7819 */ /* 0x040fe4000001023b */
[----:B------:R-:W-:Y:S01]  /*46d0*/  ISETP.GT.AND P0, PT, R3, 0x8, P0 ;  /* 0x000000080300780c */ /* 0x000fe20000704270 */
[----:B0-----:R-:W-:Y:S01]  /*46e0*/  IMAD.X R21, R11, 0x1, R57, P2 ;  /* 0x000000010b157824 */ /* 0x001fe200010e0639 */
[----:B------:R-:W-:Y:S01]  /*46f0*/  LEA R12, P2, R58, R6, 0x4 ;  /* 0x000000063a0c7211 */ /* 0x000fe200078420ff */
[----:B------:R-:W-:-:S04]  /*4700*/  IMAD.WIDE.U32 R20, R51, R60, R20 ;  /* 0x0000003c33147225 */ /* 0x000fc800078e0014 */
[----:B------:R-:W-:Y:S02]  /*4710*/  IMAD.X R13, R13, 0x1, R7, P2 ;  /* 0x000000010d0d7824 */ /* 0x000fe400010e0607 */
[----:B------:R-:W-:Y:S02]  /*4720*/  IMAD.IADD R11, R53, 0x1, R21 ;  /* 0x00000001350b7824 */ /* 0x000fe400078e0215 */
[----:B--2---:R-:W-:-:S05]  /*4730*/  HADD2.F32 R10, -RZ, R40.H0_H0 ;  /* 0x20000028ff0a7230 */ /* 0x004fca0000004100 */
[----:B------:R-:W-:Y:S01]  /*4740*/  FMUL R9, R10, R49 ;  /* 0x000000310a097220 */ /* 0x000fe20000400000 */
[----:B------:R-:W-:-:S03]  /*4750*/  LEA R10, P3, R20, R64, 0x1 ;  /* 0x00000040140a7211 */ /* 0x000fc600078608ff */
[----:B------:R-:W-:Y:S01]  /*4760*/  FFMA R9, R42, R48, R9 ;  /* 0x000000302a097223 */ /* 0x000fe20000000009 */
[----:B------:R-:W-:-:S04]  /*4770*/  LEA.HI.X R11, R20, R65, R11, 0x1, P3 ;  /* 0x00000041140b7211 */ /* 0x000fc800018f0c0b */
[----:B------:R-:W-:-:S05]  /*4780*/  F2FP.F16.F32.PACK_AB R9, RZ, R9 ;  /* 0x00000009ff09723e */ /* 0x000fca00000000ff */
[----:B------:R0:W-:Y:S01]  /*4790*/  @P1 STG.E.U16 desc[UR36][R12.64], R9 ;  /* 0x000000090c001986 */ /* 0x0001e2000c101524 */
[----:B------:R-:W-:Y:S05]  /*47a0*/  @!P0 BRA `(.L_x_37) ;  /* 0x0000000000048947 */ /* 0x000fea0003800000 */
[----:B------:R2:W5:Y:S02]  /*47b0*/  LDG.E.LTC128B.U16 R40, desc[UR36][R10.64+0x2] ;  /* 0x000002240a287981 */ /* 0x000564000c1e1520 */
.L_x_37:
[----:B------:R-:W-:Y:S05]  /*47c0*/  BSYNC B1 ;  /* 0x0000000000017941 */ /* 0x000fea0003800000 */
.L_x_36:
[----:B-----5:R-:W-:Y:S01]  /*47d0*/  HADD2.F32 R14, -RZ, R40.H0_H0 ;  /* 0x20000028ff0e7230 */ /* 0x020fe20000004100 */
[----:B------:R-:W-:Y:S01]  /*47e0*/  ISETP.GT.AND P1, PT, R8, 0x8, PT ;  /* 0x000000080800780c */ /* 0x000fe20003f24270 */
[----:B------:R-:W-:Y:S03]  /*47f0*/  BSSY B1, `(.L_x_38) ;  /* 0x0000008000017945 */ /* 0x000fe60003800000 */
[----:B------:R-:W-:Y:S01]  /*4800*/  FMUL R14, R14, R49 ;  /* 0x000000310e0e7220 */ /* 0x000fe20000400000 */
[----:B------:R-:W-:-:S03]  /*4810*/  ISETP.GT.AND P2, PT, R3, RZ, P1 ;  /* 0x000000ff0300720c */ /* 0x000fc60000f44270 */
[----:B------:R-:W-:-:S05]  /*4820*/  FFMA R14, R43, R48, R14 ;  /* 0x000000302b0e7223 */ /* 0x000fca000000000e */
[----:B------:R-:W-:-:S05]  /*4830*/  F2FP.F16.F32.PACK_AB R14, RZ, R14 ;  /* 0x0000000eff0e723e */ /* 0x000fca00000000ff */
[----:B------:R3:W-:Y:S01]  /*4840*/  @P0 STG.E.U16 desc[UR36][R12.64+0x2], R14 ;  /* 0x0000020e0c000986 */ /* 0x0007e2000c101524 */
[----:B------:R-:W-:Y:S05]  /*4850*/  @!P2 BRA `(.L_x_39) ;  /* 0x000000000004a947 */ /* 0x000fea0003800000 */
[----:B------:R4:W5:Y:S02]  /*4860*/  LDG.E.LTC128B.U16 R40, desc[UR36][R4.64+0x10] ;  /* 0x0000102404287981 */ /* 0x000964000c1e1520 */
.L_x_39:
[----:B------:R-:W-:Y:S05]  /*4870*/  BSYNC B1 ;  /* 0x0000000000017941 */ /* 0x000fea0003800000 */
.L_x_38:
[----:B---3-5:R-:W-:Y:S01]  /*4880*/  HADD2.F32 R14, -RZ, R40.H0_H0 ;  /* 0x20000028ff0e7230 */ /* 0x028fe20000004100 */
[----:B------:R-:W-:Y:S01]  /*4890*/  ISETP.GT.AND P0, PT, R8, 0x9, PT ;  /* 0x000000090800780c */ /* 0x000fe20003f04270 */
[----:B------:R-:W-:Y:S03]  /*48a0*/  BSSY B1, `(.L_x_40) ;  /* 0x0000008000017945 */ /* 0x000fe60003800000 */
[----:B0-----:R-:W-:Y:S01]  /*48b0*/  FMUL R9, R14, R49 ;  /* 0x000000310e097220 */ /* 0x001fe20000400000 */
[----:B------:R-:W-:-:S03]  /*48c0*/  ISETP.GT.AND P3, PT, R3, RZ, P0 ;  /* 0x000000ff0300720c */ /* 0x000fc60000764270 */
[----:B------:R-:W-:-:S05]  /*48d0*/  FFMA R9, R44, R48, R9 ;  /* 0x000000302c097223 */ /* 0x000fca0000000009 */
[----:B------:R-:W-:-:S05]  /*48e0*/  F2FP.F16.F32.PACK_AB R9, RZ, R9 ;  /* 0x00000009ff09723e */ /* 0x000fca00000000ff */
[----:B------:R0:W-:Y:S01]  /*48f0*/  @P2 STG.E.U16 desc[UR36][R6.64+0x10], R9 ;  /* 0x0000100906002986 */ /* 0x0001e2000c101524 */
[----:B------:R-:W-:Y:S05]  /*4900*/  @!P3 BRA `(.L_x_41) ;  /* 0x000000000004b947 */ /* 0x000fea0003800000 */
[----:B------:R3:W5:Y:S02]  /*4910*/  LDG.E.LTC128B.U16 R40, desc[UR36][R4.64+0x12] ;  /* 0x0000122404287981 */ /* 0x000764000c1e1520 */
.L_x_41:
[----:B------:R-:W-:Y:S05]  /*4920*/  BSYNC B1 ;  /* 0x0000000000017941 */ /* 0x000fea0003800000 */
.L_x_40:
[----:B-----5:R-:W-:Y:S01]  /*4930*/  HADD2.F32 R14, -RZ, R40.H0_H0 ;  /* 0x20000028ff0e7230 */ /* 0x020fe20000004100 */
[----:B------:R-:W-:Y:S01]  /*4940*/  ISETP.GT.AND P1, PT, R3, 0x8, P1 ;  /* 0x000000080300780c */ /* 0x000fe20000f24270 */
[----:B------:R-:W-:Y:S03]  /*4950*/  BSSY B1, `(.L_x_42) ;  /* 0x0000007000017945 */ /* 0x000fe60003800000 */
[----:B------:R-:W-:-:S04]  /*4960*/  FMUL R14, R14, R49 ;  /* 0x000000310e0e7220 */ /* 0x000fc80000400000 */
[----:B------:R-:W-:-:S05]  /*4970*/  FFMA R14, R45, R48, R14 ;  /* 0x000000302d0e7223 */ /* 0x000fca000000000e */
[----:B------:R-:W-:-:S05]  /*4980*/  F2FP.F16.F32.PACK_AB R14, RZ, R14 ;  /* 0x0000000eff0e723e */ /* 0x000fca00000000ff */
[----:B------:R0:W-:Y:S01]  /*4990*/  @P3 STG.E.U16 desc[UR36][R6.64+0x12], R14 ;  /* 0x0000120e06003986 */ /* 0x0001e2000c101524 */
[----:B------:R-:W-:Y:S05]  /*49a0*/  @!P1 BRA `(.L_x_43) ;  /* 0x0000000000049947 */ /* 0x000fea0003800000 */
[----:B------:R0:W5:Y:S02]  /*49b0*/  LDG.E.LTC128B.U16 R40, desc[UR36][R10.64+0x10] ;  /* 0x000010240a287981 */ /* 0x000164000c1e1520 */
.L_x_43:
[----:B------:R-:W-:Y:S05]  /*49c0*/  BSYNC B1 ;  /* 0x0000000000017941 */ /* 0x000fea0003800000 */
.L_x_42:
[----:B0----5:R-:W-:Y:S01]  /*49d0*/  HADD2.F32 R14, -RZ, R40.H0_H0 ;  /* 0x20000028ff0e7230 */ /* 0x021fe20000004100 */
        /* <DEDUP_REMOVED lines=8> */
.L_x_45:
[----:B------:R-:W-:Y:S05]  /*4a60*/  BSYNC B1 ;  /* 0x0000000000017941 */ /* 0x000fea0003800000 */
.L_x_44:
        /* <DEDUP_REMOVED lines=10> */
.L_x_47:
[----:B------:R-:W-:Y:S05]  /*4b10*/  BSYNC B1 ;  /* 0x0000000000017941 */ /* 0x000fea0003800000 */
.L_x_46:
[----:B0----5:R-:W-:Y:S01]  /*4b20*/  HADD2.F32 R14, -RZ, R40.H0_H0 ;  /* 0x20000028ff0e7230 */ /* 0x021fe20000004100 */
        /* <DEDUP_REMOVED lines=9> */
.L_x_49:
[----:B------:R-:W-:Y:S05]  /*4bc0*/  BSYNC B1 ;  /* 0x0000000000017941 */ /* 0x000fea0003800000 */
.L_x_48:
        /* <DEDUP_REMOVED lines=9> */
.L_x_51:
[----:B------:R-:W-:Y:S05]  /*4c60*/  BSYNC B1 ;  /* 0x0000000000017941 */ /* 0x000fea0003800000 */
.L_x_50:
        /* <DEDUP_REMOVED lines=9> */
.L_x_53:
[----:B------:R-:W-:Y:S05]  /*4d00*/  BSYNC B1 ;  /* 0x0000000000017941 */ /* 0x000fea0003800000 */
.L_x_52:
        /* <DEDUP_REMOVED lines=10> */
.L_x_55:
[----:B------:R-:W-:Y:S05]  /*4db0*/  BSYNC B1 ;  /* 0x0000000000017941 */ /* 0x000fea0003800000 */
.L_x_54:
        /* <DEDUP_REMOVED lines=10> */
.L_x_57:
[----:B------:R-:W-:Y:S05]  /*4e60*/  BSYNC B1 ;  /* 0x0000000000017941 */ /* 0x000fea0003800000 */
.L_x_56:
        /* <DEDUP_REMOVED lines=9> */
.L_x_59:
[----:B------:R-:W-:Y:S05]  /*4f00*/  BSYNC B1 ;  /* 0x0000000000017941 */ /* 0x000fea0003800000 */
.L_x_58:
        /* <DEDUP_REMOVED lines=9> */
.L_x_61:
[----:B------:R-:W-:Y:S05]  /*4fa0*/  BSYNC B1 ;  /* 0x0000000000017941 */ /* 0x000fea0003800000 */
.L_x_60:
        /* <DEDUP_REMOVED lines=10> */
.L_x_63:
[----:B------:R-:W-:Y:S05]  /*5050*/  BSYNC B1 ;  /* 0x0000000000017941 */ /* 0x000fea0003800000 */
.L_x_62:
        /* <DEDUP_REMOVED lines=10> */
.L_x_65:
[----:B------:R-:W-:Y:S05]  /*5100*/  BSYNC B1 ;  /* 0x0000000000017941 */ /* 0x000fea0003800000 */
.L_x_64:
        /* <DEDUP_REMOVED lines=9> */
.L_x_67:
[----:B------:R-:W-:Y:S05]  /*51a0*/  BSYNC B1 ;  /* 0x0000000000017941 */ /* 0x000fea0003800000 */
.L_x_66:
        /* <DEDUP_REMOVED lines=9> */
.L_x_69:
[----:B------:R-:W-:Y:S05]  /*5240*/  BSYNC B1 ;  /* 0x0000000000017941 */ /* 0x000fea0003800000 */
.L_x_68:
        /* <DEDUP_REMOVED lines=10> */
.L_x_71:
[----:B------:R-:W-:Y:S05]  /*52f0*/  BSYNC B1 ;  /* 0x0000000000017941 */ /* 0x000fea0003800000 */
.L_x_70:
        /* <DEDUP_REMOVED lines=10> */
.L_x_73:
[----:B------:R-:W-:Y:S05]  /*53a0*/  BSYNC B1 ;  /* 0x0000000000017941 */ /* 0x000fea0003800000 */
.L_x_72:
[----:B01-345:R-:W-:Y:S01]  /*53b0*/  HADD2.F32 R4, -RZ, R40.H0_H0 ;  /* 0x20000028ff047230 */ /* 0x03bfe20000004100 */
        /* <DEDUP_REMOVED lines=8> */
.L_x_75:
[----:B------:R-:W-:Y:S05]  /*5440*/  BSYNC B1 ;  /* 0x0000000000017941 */ /* 0x000fea0003800000 */
.L_x_74:
[----:B0----5:R-:W-:Y:S01]  /*5450*/  HADD2.F32 R4, -RZ, R40.H0_H0 ;  /* 0x20000028ff047230 */ /* 0x021fe20000004100 */
[----:B------:R-:W-:Y:S01]  /*5460*/  ISETP.GT.AND P0, PT, R3, 0x8, P0 ;  /* 0x000000080300780c */ /* 0x000fe20000704270 */
[----:B------:R-:W-:Y:S03]  /*5470*/  BSSY B1, `(.L_x_76) ;  /* 0x000000a000017945 */ /* 0x000fe60003800000 */
[----:B------:R-:W-:Y:S01]  /*5480*/  FMUL R5, R4, R49 ;  /* 0x0000003104057220 */ /* 0x000fe20000400000 */
[----:B------:R-:W-:-:S03]  /*5490*/  @P1 IMAD.MOV.U32 R4, RZ, RZ, R12 ;  /* 0x000000ffff041224 */ /* 0x000fc600078e000c */
[----:B------:R-:W-:-:S05]  /*54a0*/  FFMA R5, R30, R48, R5 ;  /* 0x000000301e057223 */ /* 0x000fca0000000005 */
[----:B------:R-:W-:-:S04]  /*54b0*/  F2FP.F16.F32.PACK_AB R5, RZ, R5 ;  /* 0x00000005ff05723e */ /* 0x000fc800000000ff */
[----:B------:R-:W-:Y:S01]  /*54c0*/  PRMT R6, R5, 0x7610, R6 ;  /* 0x0000761005067816 */ /* 0x000fe20000000006 */
[----:B------:R-:W-:-:S05]  /*54d0*/  @P1 IMAD.MOV.U32 R5, RZ, RZ, R13 ;  /* 0x000000ffff051224 */ /* 0x000fca00078e000d */
[----:B------:R0:W-:Y:S01]  /*54e0*/  @P1 STG.E.U16 desc[UR36][R4.64+0x50], R6 ;  /* 0x0000500604001986 */ /* 0x0001e2000c101524 */
[----:B------:R-:W-:Y:S05]  /*54f0*/  @!P0 BRA `(.L_x_77) ;  /* 0x0000000000048947 */ /* 0x000fea0003800000 */
[----:B------:R3:W5:Y:S02]  /*5500*/  LDG.E.LTC128B.U16 R40, desc[UR36][R10.64+0x52] ;  /* 0x000052240a287981 */ /* 0x000764000c1e1520 */
.L_x_77:
[----:B------:R-:W-:Y:S05]  /*5510*/  BSYNC B1 ;  /* 0x0000000000017941 */ /* 0x000fea0003800000 */
.L_x_76:
[----:B------:R-:W-:Y:S05]  /*5520*/  @!P0 BRA `(.L_x_78) ;  /* 0x0000000400e08947 */ /* 0x000fea0003800000 */
[----:B-----5:R-:W-:-:S05]  /*5530*/  HADD2.F32 R40, -RZ, R40.H0_H0 ;  /* 0x20000028ff287230 */ /* 0x020fca0000004100 */
[----:B------:R-:W-:-:S04]  /*5540*/  FMUL R40, R40, R49 ;  /* 0x0000003128287220 */ /* 0x000fc80000400000 */
[----:B------:R-:W-:-:S05]  /*5550*/  FFMA R40, R31, R48, R40 ;  /* 0x000000301f287223 */ /* 0x000fca0000000028 */
[----:B------:R-:W-:-:S05]  /*5560*/  F2FP.F16.F32.PACK_AB R40, RZ, R40 ;  /* 0x00000028ff28723e */ /* 0x000fca00000000ff */
[----:B------:R4:W-:Y:S01]  /*5570*/  STG.E.U16 desc[UR36][R12.64+0x52], R40 ;  /* 0x000052280c007986 */ /* 0x0009e2000c101524 */
[----:B------:R-:W-:Y:S05]  /*5580*/  BRA `(.L_x_78) ;  /* 0x0000000400c87947 */ /* 0x000fea0003800000 */
.L_x_33:
[----:B------:R-:W-:Y:S01]  /*5590*/  ULDC.64 UR4, c[0x0][0x5c0] ;  /* 0x0001700000047ab9 */ /* 0x000fe20000000a00 */
[----:B------:R-:W-:Y:S01]  /*55a0*/  ISETP.GT.AND P3, PT, R8, 0x1, PT ;  /* 0x000000010800780c */ /* 0x000fe20003f64270 */
[-C--:B------:R-:W-:Y:S01]  /*55b0*/  FMUL R40, R40, R48.reuse ;  /* 0x0000003028287220 */ /* 0x080fe20000400000 */
[----:B------:R-:W-:Y:S01]  /*55c0*/  LEA R4, P0, R52, UR4, 0x1 ;  /* 0x0000000434047c11 */ /* 0x000fe2000f8008ff */
[-C--:B------:R-:W-:Y:S01]  /*55d0*/  FMUL R41, R41, R48.reuse ;  /* 0x0000003029297220 */ /* 0x080fe20000400000 */
[----:B------:R-:W-:Y:S01]  /*55e0*/  ISETP.GT.AND P1, PT, R3, 0x8, P1 ;  /* 0x000000080300780c */ /* 0x000fe20000f24270 */
[-C--:B------:R-:W-:Y:S01]  /*55f0*/  FMUL R42, R42, R48.reuse ;  /* 0x000000302a2a7220 */ /* 0x080fe20000400000 */
[----:B------:R-:W-:Y:S01]  /*5600*/  LEA.HI.X R5, R52, UR5, R69, 0x1, P0 ;  /* 0x0000000534057c11 */ /* 0x000fe200080f0c45 */
[-C--:B------:R-:W-:Y:S01]  /*5610*/  FMUL R43, R43, R48.reuse ;  /* 0x000000302b2b7220 */ /* 0x080fe20000400000 */
[----:B------:R-:W-:Y:S01]  /*5620*/  ISETP.GT.AND P0, PT, R3, RZ, P3 ;  /* 0x000000ff0300720c */ /* 0x000fe20001f04270 */
[----:B------:R-:W-:Y:S01]  /*5630*/  FMUL R44, R44, R48 ;  /* 0x000000302c2c7220 */ /* 0x000fe20000400000 */
[----:B------:R-:W-:Y:S01]  /*5640*/  F2FP.F16.F32.PACK_AB R40, RZ, R40 ;  /* 0x00000028ff28723e */ /* 0x000fe200000000ff */
[-C--:B------:R-:W-:Y:S01]  /*5650*/  FMUL R45, R45, R48.reuse ;  /* 0x000000302d2d7220 */ /* 0x080fe20000400000 */
[----:B------:R-:W-:Y:S01]  /*5660*/  F2FP.F16.F32.PACK_AB R41, RZ, R41 ;  /* 0x00000029ff29723e */ /* 0x000fe200000000ff */
[-C--:B------:R-:W-:Y:S01]  /*5670*/  FMUL R46, R46, R48.reuse ;  /* 0x000000302e2e7220 */ /* 0x080fe20000400000 */
[----:B------:R-:W-:Y:S01]  /*5680*/  ISETP.GT.AND P3, PT, R3, 0x8, P3 ;  /* 0x000000080300780c */ /* 0x000fe20001f64270 */
[----:B------:R-:W-:Y:S01]  /*5690*/  @P2 STG.E.U16 desc[UR36][R4.64], R40 ;  /* 0x0000002804002986 */ /* 0x000fe2000c101524 */
[----:B------:R-:W-:Y:S01]  /*56a0*/  ISETP.GT.AND P2, PT, R8, 0x8, PT ;  /* 0x000000080800780c */ /* 0x000fe20003f44270 */
[-C--:B------:R-:W-:Y:S01]  /*56b0*/  FMUL R47, R47, R48.reuse ;  /* 0x000000302f2f7220 */ /* 0x080fe20000400000 */
[----:B------:R-:W-:Y:S01]  /*56c0*/  SHF.L.U64.HI R59, R58, 0x4, R59 ;  /* 0x000000043a3b7819 */ /* 0x000fe2000001023b */
[----:B------:R-:W-:Y:S01]  /*56d0*/  FMUL R32, R32, R48 ;  /* 0x0000003020207220 */ /* 0x000fe20000400000 */
[----:B------:R-:W-:Y:S01]  /*56e0*/  LEA R6, P4, R58, R4, 0x4 ;  /* 0x000000043a067211 */ /* 0x000fe200078820ff */
[----:B------:R-:W-:Y:S01]  /*56f0*/  @P0 STG.E.U16 desc[UR36][R4.64+0x2], R41 ;  /* 0x0000022904000986 */ /* 0x000fe2000c101524 */
[----:B------:R-:W-:Y:S01]  /*5700*/  ISETP.GT.AND P5, PT, R3, RZ, P2 ;  /* 0x000000ff0300720c */ /* 0x000fe200017a4270 */
[----:B------:R-:W-:Y:S01]  /*5710*/  FMUL R33, R33, R48 ;  /* 0x0000003021217220 */ /* 0x000fe20000400000 */
[----:B------:R-:W-:Y:S01]  /*5720*/  ISETP.GT.AND P0, PT, R8, 0x9, PT ;  /* 0x000000090800780c */ /* 0x000fe20003f04270 */
[----:B------:R-:W-:Y:S01]  /*5730*/  IMAD.X R7, R59, 0x1, R5, P4 ;  /* 0x000000013b077824 */ /* 0x000fe200020e0605 */
[----:B------:R-:W-:Y:S01]  /*5740*/  F2FP.F16.F32.PACK_AB R42, RZ, R42 ;  /* 0x0000002aff2a723e */ /* 0x000fe200000000ff */
[-C--:B------:R-:W-:Y:S01]  /*5750*/  FMUL R34, R34, R48.reuse ;  /* 0x0000003022227220 */ /* 0x080fe20000400000 */
[----:B------:R-:W-:Y:S01]  /*5760*/  F2FP.F16.F32.PACK_AB R43, RZ, R43 ;  /* 0x0000002bff2b723e */ /* 0x000fe200000000ff */
[----:B------:R-:W-:Y:S01]  /*5770*/  FMUL R35, R35, R48 ;  /* 0x0000003023237220 */ /* 0x000fe20000400000 */
[C---:B------:R-:W-:Y:S01]  /*5780*/  ISETP.GT.AND P4, PT, R3.reuse, RZ, P0 ;  /* 0x000000ff0300720c */ /* 0x040fe20000784270 */
[----:B------:R-:W-:Y:S01]  /*5790*/  @P1 STG.E.U16 desc[UR36][R6.64], R42 ;  /* 0x0000002a06001986 */ /* 0x000fe2000c101524 */
[----:B------:R-:W-:Y:S01]  /*57a0*/  F2FP.F16.F32.PACK_AB R44, RZ, R44 ;  /* 0x0000002cff2c723e */ /* 0x000fe200000000ff */
[-C--:B------:R-:W-:Y:S01]  /*57b0*/  FMUL R36, R36, R48.reuse ;  /* 0x0000003024247220 */ /* 0x080fe20000400000 */
[----:B------:R-:W-:Y:S01]  /*57c0*/  ISETP.GT.AND P2, PT, R3, 0x8, P2 ;  /* 0x000000080300780c */ /* 0x000fe20001744270 */
[----:B------:R-:W-:Y:S01]  /*57d0*/  @P3 STG.E.U16 desc[UR36][R6.64+0x2], R43 ;  /* 0x0000022b06003986 */ /* 0x000fe2000c101524 */
[----:B------:R-:W-:Y:S01]  /*57e0*/  ISETP.GT.AND P3, PT, R8, 0x10, PT ;  /* 0x000000100800780c */ /* 0x000fe20003f64270 */
[-C--:B------:R-:W-:Y:S01]  /*57f0*/  FMUL R37, R37, R48.reuse ;  /* 0x0000003025257220 */ /* 0x080fe20000400000 */
[----:B------:R-:W-:Y:S01]  /*5800*/  F2FP.F16.F32.PACK_AB R45, RZ, R45 ;  /* 0x0000002dff2d723e */ /* 0x000fe200000000ff */
[----:B------:R-:W-:Y:S01]  /*5810*/  @P5 STG.E.U16 desc[UR36][R4.64+0x10], R44 ;  /* 0x0000102c04005986 */ /* 0x000fe2000c101524 */
[C---:B------:R-:W-:Y:S01]  /*5820*/  ISETP.GT.AND P0, PT, R3.reuse, 0x8, P0 ;  /* 0x000000080300780c */ /* 0x040fe20000704270 */
[-C--:B------:R-:W-:Y:S01]  /*5830*/  FMUL R38, R38, R48.reuse ;  /* 0x0000003026267220 */ /* 0x080fe20000400000 */
[----:B------:R-:W-:Y:S01]  /*5840*/  ISETP.GT.AND P5, PT, R3, RZ, P3 ;  /* 0x000000ff0300720c */ /* 0x000fe20001fa4270 */
[----:B------:R-:W-:Y:S01]  /*5850*/  @P4 STG.E.U16 desc[UR36][R4.64+0x12], R45 ;  /* 0x0000122d04004986 */ /* 0x000fe2000c101524 */
[----:B------:R-:W-:Y:S01]  /*5860*/  ISETP.GT.AND P1, PT, R8, 0x11, PT ;  /* 0x000000110800780c */ /* 0x000fe20003f24270 */
[----:B------:R-:W-:Y:S01]  /*5870*/  FMUL R39, R39, R48 ;  /* 0x0000003027277220 */ /* 0x000fe20000400000 */
[----:B------:R-:W-:Y:S01]  /*5880*/  F2FP.F16.F32.PACK_AB R46, RZ, R46 ;  /* 0x0000002eff2e723e */ /* 0x000fe200000000ff */
[-C--:B------:R-:W-:Y:S01]  /*5890*/  FMUL R24, R24, R48.reuse ;  /* 0x0000003018187220 */ /* 0x080fe20000400000 */
[----:B------:R-:W-:Y:S01]  /*58a0*/  ISETP.GT.AND P4, PT, R3, RZ, P1 ;  /* 0x000000ff0300720c */ /* 0x000fe20000f84270 */
[----:B------:R-:W-:Y:S01]  /*58b0*/  FMUL R25, R25, R48 ;  /* 0x0000003019197220 */ /* 0x000fe20000400000 */
[----:B------:R-:W-:Y:S01]  /*58c0*/  F2FP.F16.F32.PACK_AB R47, RZ, R47 ;  /* 0x0000002fff2f723e */ /* 0x000fe200000000ff */
[----:B------:R-:W-:Y:S01]  /*58d0*/  @P2 STG.E.U16 desc[UR36][R6.64+0x10], R46 ;  /* 0x0000102e06002986 */ /* 0x000fe2000c101524 */
[----:B------:R-:W-:Y:S01]  /*58e0*/  F2FP.F16.F32.PACK_AB R32, RZ, R32 ;  /* 0x00000020ff20723e */ /* 0x000fe200000000ff */
[-C--:B------:R-:W-:Y:S01]  /*58f0*/  FMUL R26, R26, R48.reuse ;  /* 0x000000301a1a7220 */ /* 0x080fe20000400000 */
[----:B------:R-:W-:Y:S01]  /*5900*/  F2FP.F16.F32.PACK_AB R33, RZ, R33 ;  /* 0x00000021ff21723e */ /* 0x000fe200000000ff */
[----:B------:R-:W-:Y:S01]  /*5910*/  @P0 STG.E.U16 desc[UR36][R6.64+0x12], R47 ;  /* 0x0000122f06000986 */ /* 0x000fe2000c101524 */
[----:B------:R-:W-:Y:S01]  /*5920*/  ISETP.GT.AND P0, PT, R3, 0x8, P3 ;  /* 0x000000080300780c */ /* 0x000fe20001f04270 */
[----:B------:R-:W-:Y:S01]  /*5930*/  FMUL R27, R27, R48 ;  /* 0x000000301b1b7220 */ /* 0x000fe20000400000 */
[----:B------:R-:W-:Y:S01]  /*5940*/  F2FP.F16.F32.PACK_AB R34, RZ, R34 ;  /* 0x00000022ff22723e */ /* 0x000fe200000000ff */
[----:B------:R-:W-:Y:S01]  /*5950*/  @P5 STG.E.U16 desc[UR36][R4.64+0x20], R32 ;  /* 0x0000202004005986 */ /* 0x000fe2000c101524 */
[----:B------:R-:W-:Y:S01]  /*5960*/  ISETP.GT.AND P5, PT, R3, 0x8, P1 ;  /* 0x000000080300780c */ /* 0x000fe20000fa4270 */
[-C--:B------:R-:W-:Y:S01]  /*5970*/  FMUL R28, R28, R48.reuse ;  /* 0x000000301c1c7220 */ /* 0x080fe20000400000 */
[C---:B------:R-:W-:Y:S01]  /*5980*/  ISETP.GT.AND P1, PT, R8.reuse, 0x19, PT ;  /* 0x000000190800780c */ /* 0x040fe20003f24270 */
[----:B------:R-:W-:Y:S01]  /*5990*/  @P4 STG.E.U16 desc[UR36][R4.64+0x22], R33 ;  /* 0x0000222104004986 */ /* 0x000fe2000c101524 */
[----:B------:R-:W-:Y:S01]  /*59a0*/  ISETP.GT.AND P4, PT, R8, 0x18, PT ;  /* 0x000000180800780c */ /* 0x000fe20003f84270 */
[-C--:B------:R-:W-:Y:S01]  /*59b0*/  FMUL R29, R29, R48.reuse ;  /* 0x000000301d1d7220 */ /* 0x080fe20000400000 */
[----:B------:R-:W-:Y:S01]  /*59c0*/  F2FP.F16.F32.PACK_AB R35, RZ, R35 ;  /* 0x00000023ff23723e */ /* 0x000fe200000000ff */
[-C--:B------:R-:W-:Y:S01]  /*59d0*/  FMUL R30, R30, R48.reuse ;  /* 0x000000301e1e7220 */ /* 0x080fe20000400000 */
[C---:B------:R-:W-:Y:S01]  /*59e0*/  ISETP.GT.AND P2, PT, R3.reuse, RZ, P4 ;  /* 0x000000ff0300720c */ /* 0x040fe20002744270 */
[----:B------:R-:W-:Y:S01]  /*59f0*/  @P0 STG.E.U16 desc[UR36][R6.64+0x20], R34 ;  /* 0x0000202206000986 */ /* 0x000fe2000c101524 */
[----:B------:R-:W-:Y:S01]  /*5a00*/  ISETP.GT.AND P3, PT, R3, RZ, P1 ;  /* 0x000000ff0300720c */ /* 0x000fe20000f64270 */
[----:B------:R-:W-:Y:S01]  /*5a10*/  FMUL R31, R31, R48 ;  /* 0x000000301f1f7220 */ /* 0x000fe20000400000 */
[C---:B------:R-:W-:Y:S01]  /*5a20*/  ISETP.GT.AND P4, PT, R3.reuse, 0x8, P4 ;  /* 0x000000080300780c */ /* 0x040fe20002784270 */
[----:B------:R-:W-:Y:S01]  /*5a30*/  @P5 STG.E.U16 desc[UR36][R6.64+0x22], R35 ;  /* 0x0000222306005986 */ /* 0x000fe2000c101524 */
[----:B------:R-:W-:-:S02]  /*5a40*/  ISETP.GT.AND P5, PT, R3, 0x8, P1 ;  /* 0x000000080300780c */ /* 0x000fc40000fa4270 */
[----:B------:R-:W-:Y:S02]  /*5a50*/  F2FP.F16.F32.PACK_AB R36, RZ, R36 ;  /* 0x00000024ff24723e */ /* 0x000fe400000000ff */
[----:B------:R-:W-:Y:S02]  /*5a60*/  F2FP.F16.F32.PACK_AB R37, RZ, R37 ;  /* 0x00000025ff25723e */ /* 0x000fe400000000ff */
[----:B------:R-:W-:Y:S01]  /*5a70*/  F2FP.F16.F32.PACK_AB R38, RZ, R38 ;  /* 0x00000026ff26723e */ /* 0x000fe200000000ff */
[----:B------:R-:W-:Y:S01]  /*5a80*/  @P2 STG.E.U16 desc[UR36][R4.64+0x30], R36 ;  /* 0x0000302404002986 */ /* 0x000fe2000c101524 */
[----:B------:R-:W-:Y:S02]  /*5a90*/  F2FP.F16.F32.PACK_AB R39, RZ, R39 ;  /* 0x00000027ff27723e */ /* 0x000fe400000000ff */
[C---:B------:R-:W-:Y:S01]  /*5aa0*/  ISETP.GT.AND P2, PT, R8.reuse, 0x21, PT ;  /* 0x000000210800780c */ /* 0x040fe20003f44270 */
[----:B------:R-:W-:Y:S01]  /*5ab0*/  @P3 STG.E.U16 desc[UR36][R4.64+0x32], R37 ;  /* 0x0000322504003986 */ /* 0x000fe2000c101524 */
[----:B------:R-:W-:-:S02]  /*5ac0*/  ISETP.GT.AND P3, PT, R8, 0x20, PT ;  /* 0x000000200800780c */ /* 0x000fc40003f64270 */
[----:B------:R-:W-:Y:S01]  /*5ad0*/  F2FP.F16.F32.PACK_AB R24, RZ, R24 ;  /* 0x00000018ff18723e */ /* 0x000fe200000000ff */
[----:B------:R-:W-:Y:S01]  /*5ae0*/  @P4 STG.E.U16 desc[UR36][R6.64+0x30], R38 ;  /* 0x0000302606004986 */ /* 0x000fe2000c101524 */
[C---:B------:R-:W-:Y:S02]  /*5af0*/  ISETP.GT.AND P4, PT, R3.reuse, RZ, P2 ;  /* 0x000000ff0300720c */ /* 0x040fe40001784270 */
[----:B------:R-:W-:Y:S01]  /*5b00*/  F2FP.F16.F32.PACK_AB R25, RZ, R25 ;  /* 0x00000019ff19723e */ /* 0x000fe200000000ff */
[----:B------:R-:W-:Y:S01]  /*5b10*/  @P5 STG.E.U16 desc[UR36][R6.64+0x32], R39 ;  /* 0x0000322706005986 */ /* 0x000fe2000c101524 */
[----:B------:R-:W-:Y:S02]  /*5b20*/  ISETP.GT.AND P5, PT, R3, RZ, P3 ;  /* 0x000000ff0300720c */ /* 0x000fe40001fa4270 */
[C---:B------:R-:W-:Y:S02]  /*5b30*/  ISETP.GT.AND P1, PT, R8.reuse, 0x28, PT ;  /* 0x000000280800780c */ /* 0x040fe40003f24270 */
[----:B------:R-:W-:-:S02]  /*5b40*/  ISETP.GT.AND P0, PT, R8, 0x29, PT ;  /* 0x000000290800780c */ /* 0x000fc40003f04270 */
[C---:B------:R-:W-:Y:S02]  /*5b50*/  ISETP.GT.AND P3, PT, R3.reuse, 0x8, P3 ;  /* 0x000000080300780c */ /* 0x040fe40001f64270 */
[C---:B------:R-:W-:Y:S02]  /*5b60*/  ISETP.GT.AND P2, PT, R3.reuse, 0x8, P2 ;  /* 0x000000080300780c */ /* 0x040fe40001744270 */
[----:B------:R-:W-:Y:S02]  /*5b70*/  F2FP.F16.F32.PACK_AB R26, RZ, R26 ;  /* 0x0000001aff1a723e */ /* 0x000fe400000000ff */
[----:B------:R-:W-:Y:S01]  /*5b80*/  F2FP.F16.F32.PACK_AB R27, RZ, R27 ;  /* 0x0000001bff1b723e */ /* 0x000fe200000000ff */
[----:B------:R-:W-:Y:S01]  /*5b90*/  @P5 STG.E.U16 desc[UR36][R4.64+0x40], R24 ;  /* 0x0000401804005986 */ /* 0x000fe2000c101524 */
[C---:B------:R-:W-:Y:S02]  /*5ba0*/  ISETP.GT.AND P5, PT, R3.reuse, RZ, P0 ;  /* 0x000000ff0300720c */ /* 0x040fe400007a4270 */
[C---:B------:R-:W-:Y:S01]  /*5bb0*/  ISETP.GT.AND P0, PT, R3.reuse, 0x8, P0 ;  /* 0x000000080300780c */ /* 0x040fe20000704270 */
[----:B------:R-:W-:Y:S01]  /*5bc0*/  @P4 STG.E.U16 desc[UR36][R4.64+0x42], R25 ;  /* 0x0000421904004986 */ /* 0x000fe2000c101524 */
[----:B------:R-:W-:-:S02]  /*5bd0*/  ISETP.GT.AND P4, PT, R3, RZ, P1 ;  /* 0x000000ff0300720c */ /* 0x000fc40000f84270 */
[----:B------:R-:W-:Y:S01]  /*5be0*/  ISETP.GT.AND P1, PT, R3, 0x8, P1 ;  /* 0x000000080300780c */ /* 0x000fe20000f24270 */
[----:B------:R-:W-:Y:S01]  /*5bf0*/  @P3 STG.E.U16 desc[UR36][R6.64+0x40], R26 ;  /* 0x0000401a06003986 */ /* 0x000fe2000c101524 */
[----:B------:R-:W-:Y:S02]  /*5c00*/  F2FP.F16.F32.PACK_AB R28, RZ, R28 ;  /* 0x0000001cff1c723e */ /* 0x000fe400000000ff */
[----:B------:R-:W-:Y:S01]  /*5c10*/  F2FP.F16.F32.PACK_AB R29, RZ, R29 ;  /* 0x0000001dff1d723e */ /* 0x000fe200000000ff */
[----:B------:R-:W-:Y:S01]  /*5c20*/  @P2 STG.E.U16 desc[UR36][R6.64+0x42], R27 ;  /* 0x0000421b06002986 */ /* 0x000fe2000c101524 */
[----:B------:R-:W-:Y:S02]  /*5c30*/  F2FP.F16.F32.PACK_AB R30, RZ, R30 ;  /* 0x0000001eff1e723e */ /* 0x000fe400000000ff */
[----:B------:R-:W-:-:S03]  /*5c40*/  F2FP.F16.F32.PACK_AB R31, RZ, R31 ;  /* 0x0000001fff1f723e */ /* 0x000fc600000000ff */
[----:B------:R-:W-:Y:S04]  /*5c50*/  @P4 STG.E.U16 desc[UR36][R4.64+0x50], R28 ;  /* 0x0000501c04004986 */ /* 0x000fe8000c101524 */
[----:B------:R0:W-:Y:S02]  /*5c60*/  @P5 STG.E.U16 desc[UR36][R4.64+0x52], R29 ;  /* 0x0000521d04005986 */ /* 0x0001e4000c101524 */
[----:B0-----:R-:W-:Y:S02]  /*5c70*/  @P1 IMAD.MOV.U32 R4, RZ, RZ, R6 ;  /* 0x000000ffff041224 */ /* 0x001fe400078e0006 */
[----:B------:R-:W-:-:S05]  /*5c80*/  @P1 IMAD.MOV.U32 R5, RZ, RZ, R7 ;  /* 0x000000ffff051224 */ /* 0x000fca00078e0007 */
[----:B------:R0:W-:Y:S04]  /*5c90*/  @P1 STG.E.U16 desc[UR36][R4.64+0x50], R30 ;  /* 0x0000501e04001986 */ /* 0x0001e8000c101524 */
[----:B------:R0:W-:Y:S02]  /*5ca0*/  @P0 STG.E.U16 desc[UR36][R6.64+0x52], R31 ;  /* 0x0000521f06000986 */ /* 0x0001e4000c101524 */
.L_x_78:
[----:B------:R-:W-:Y:S05]  /*5cb0*/  BSYNC B0 ;  /* 0x0000000000007941 */ /* 0x000fea0003800000 */
.L_x_32:
[----:B------:R-:W-:Y:S01]  /*5cc0*/  ULDC UR4, c[0x0][0xc] ;  /* 0x0000030000047ab9 */ /* 0x000fe20000000800 */
[----:B------:R-:W-:Y:S01]  /*5cd0*/  ULDC UR5, c[0x0][0x10] ;  /* 0x0000040000057ab9 */ /* 0x000fe20000000800 */
[----:B------:R-:W1:Y:S01]  /*5ce0*/  LDC R3, c[0x0][0x14] ;  /* 0x00000500ff037b82 */ /* 0x000e620000000800 */
[----:B------:R-:W-:Y:S01]  /*5cf0*/  UIMAD.WIDE.U32 UR4, UR4, UR5, URZ ;  /* 0x00000005040472a5 */ /* 0x000fe2000f8e003f */
[----:B------:R-:W-:Y:S02]  /*5d00*/  IMAD.MOV.U32 R52, RZ, RZ, -0x1 ;  /* 0xffffffffff347424 */ /* 0x000fe400078e00ff */
[----:B------:R-:W-:-:S03]  /*5d10*/  IMAD.MOV.U32 R51, RZ, RZ, -0x1 ;  /* 0xffffffffff337424 */ /* 0x000fc600078e00ff */
[----:B-1----:R-:W-:-:S04]  /*5d20*/  IMAD.WIDE.U32 R16, R3, UR4, R16 ;  /* 0x0000000403107c25 */ /* 0x002fc8000f8e0010 */
[----:B------:R-:W-:Y:S01]  /*5d30*/  IMAD R3, R3, UR5, RZ ;  /* 0x0000000503037c24 */ /* 0x000fe2000f8e02ff */
[----:B------:R-:W-:Y:S02]  /*5d40*/  ULDC.64 UR4, c[0x0][0x650] ;  /* 0x0001940000047ab9 */ /* 0x000fe40000000a00 */
[----:B------:R-:W-:Y:S01]  /*5d50*/  ISETP.GE.U32.AND P0, PT, R16, UR4, PT ;  /* 0x0000000410007c0c */ /* 0x000fe2000bf06070 */
[--C-:B------:R-:W-:Y:S01]  /*5d60*/  IMAD.IADD R17, R17, 0x1, R3.reuse ;  /* 0x0000000111117824 */ /* 0x100fe200078e0203 */
[----:B------:R-:W-:-:S04]  /*5d70*/  PRMT R3, RZ, 0x7610, R3 ;  /* 0x00007610ff037816 */ /* 0x000fc80000000003 */
[----:B------:R-:W-:-:S13]  /*5d80*/  ISETP.GE.U32.AND.EX P0, PT, R17, UR5, PT, P0 ;  /* 0x0000000511007c0c */ /* 0x000fda000bf06100 */
[----:B------:R-:W-:Y:S05]  /*5d90*/  @P0 BRA `(.L_x_79) ;  /* 0x0000000400640947 */ /* 0x000fea0003800000 */
[----:B----4-:R-:W1:Y:S01]  /*5da0*/  S2R R12, SR_CTAID.X ;  /* 0x00000000000c7919 */ /* 0x010e620000002500 */
[----:B--23--:R-:W2:Y:S01]  /*5db0*/  LDC.64 R10, c[0x0][0x628] ;  /* 0x00018a00ff0a7b82 */ /* 0x00cea20000000a00 */
[----:B------:R-:W-:Y:S01]  /*5dc0*/  ULDC UR4, c[0x0][0x150] ;  /* 0x0000540000047ab9 */ /* 0x000fe20000000800 */
[----:B------:R-:W-:Y:S01]  /*5dd0*/  IMAD.MOV.U32 R8, RZ, RZ, R16 ;  /* 0x000000ffff087224 */ /* 0x000fe200078e0010 */
[----:B------:R-:W3:Y:S01]  /*5de0*/  S2R R24, SR_CTAID.Y ;  /* 0x0000000000187919 */ /* 0x000ee20000002600 */
[----:B------:R-:W-:-:S04]  /*5df0*/  IMAD.MOV.U32 R9, RZ, RZ, R17 ;  /* 0x000000ffff097224 */ /* 0x000fc800078e0011 */
[----:B------:R-:W4:Y:S08]  /*5e00*/  LDC R21, c[0x0][0x144] ;  /* 0x00005100ff157b82 */ /* 0x000f300000000800 */
[----:B------:R-:W0:Y:S08]  /*5e10*/  LDC R0, c[0x0][0x630] ;  /* 0x00018c00ff007b82 */ /* 0x000e300000000800 */
[----:B------:R-:W0:Y:S01]  /*5e20*/  LDC.64 R14, c[0x0][0x620] ;  /* 0x00018800ff0e7b82 */ /* 0x000e220000000a00 */
[----:B--2---:R-:W-:-:S04]  /*5e30*/  ISETP.NE.U32.AND P0, PT, R10, RZ, PT ;  /* 0x000000ff0a00720c */ /* 0x004fc80003f05070 */
[----:B------:R-:W-:Y:S02]  /*5e40*/  ISETP.NE.AND.EX P0, PT, R11, RZ, PT, P0 ;  /* 0x000000ff0b00720c */ /* 0x000fe40003f05300 */
[----:B-1----:R-:W-:-:S05]  /*5e50*/  I2FP.F32.U32 R3, R12 ;  /* 0x0000000c00037245 */ /* 0x002fca0000201000 */
[----:B------:R-:W-:-:S04]  /*5e60*/  FMUL R3, R3, UR4 ;  /* 0x0000000403037c20 */ /* 0x000fc80008400000 */
[----:B------:R1:W2:Y:S02]  /*5e70*/  F2I.U32.TRUNC.NTZ R20, R3 ;  /* 0x0000000300147305 */ /* 0x0002a4000020f000 */
[----:B---34-:R-:W-:Y:S05]  /*5e80*/  @!P0 BRA `(.L_x_80) ;  /* 0x0000000000288947 */ /* 0x018fea0003800000 */
[----:B-1----:R-:W1:Y:S02]  /*5e90*/  LDC R3, c[0x0][0x634] ;  /* 0x00018d00ff037b82 */ /* 0x002e640000000800 */
[----:B-1----:R-:W-:-:S05]  /*5ea0*/  IADD3 R3, P0, R16, R3, RZ ;  /* 0x0000000310037210 */ /* 0x002fca0007f1e0ff */
[----:B------:R-:W-:-:S04]  /*5eb0*/  IMAD.X R13, RZ, RZ, R17, P0 ;  /* 0x000000ffff0d7224 */ /* 0x000fc800000e0611 */
[----:B0-----:R-:W-:-:S04]  /*5ec0*/  IMAD.WIDE.U32 R4, R13, R10, RZ ;  /* 0x0000000a0d047225 */ /* 0x001fc800078e00ff */
[----:B------:R-:W-:-:S04]  /*5ed0*/  IMAD.WIDE.U32 R6, P0, R3, R11, R4 ;  /* 0x0000000b03067225 */ /* 0x000fc80007800004 */
[----:B------:R-:W-:-:S04]  /*5ee0*/  IMAD.WIDE.U32 R4, R3, R10, RZ ;  /* 0x0000000a03047225 */ /* 0x000fc800078e00ff */
[----:B------:R-:W-:Y:S01]  /*5ef0*/  IMAD.X R9, RZ, RZ, RZ, P0 ;  /* 0x000000ffff097224 */ /* 0x000fe200000e06ff */
[----:B------:R-:W-:Y:S01]  /*5f00*/  IADD3 RZ, P0, R5, R6, RZ ;  /* 0x0000000605ff7210 */ /* 0x000fe20007f1e0ff */
[----:B------:R-:W-:-:S04]  /*5f10*/  IMAD.MOV.U32 R8, RZ, RZ, R7 ;  /* 0x000000ffff087224 */ /* 0x000fc800078e0007 */
[----:B------:R-:W-:-:S08]  /*5f20*/  IMAD.WIDE.U32.X R8, R13, R11, R8, P0 ;  /* 0x0000000b0d087225 */ /* 0x000fd000000e0408 */
.L_x_80:
[----:B------:R-:W3:Y:S01]  /*5f30*/  LDC.64 R28, c[0x0][0x640] ;  /* 0x00019000ff1c7b82 */ /* 0x000ee20000000a00 */
[-CC-:B0-----:R-:W-:Y:S01]  /*5f40*/  SHF.R.U64 R51, R8, R0.reuse, R9.reuse ;  /* 0x0000000008337219 */ /* 0x181fe20000001209 */
[----:B--2---:R-:W-:Y:S01]  /*5f50*/  IMAD.MOV R20, RZ, RZ, -R20 ;  /* 0x000000ffff147224 */ /* 0x004fe200078e0a14 */
[----:B------:R-:W-:Y:S01]  /*5f60*/  SHF.R.U32.HI R0, RZ, R0, R9 ;  /* 0x00000000ff007219 */ /* 0x000fe20000011609 */
[----:B------:R-:W-:Y:S01]  /*5f70*/  ULDC UR4, c[0x0][0x154] ;  /* 0x0000550000047ab9 */ /* 0x000fe20000000800 */
[----:B-1----:R-:W-:Y:S01]  /*5f80*/  IADD3 R3, P0, RZ, -R51, RZ ;  /* 0x80000033ff037210 */ /* 0x002fe20007f1e0ff */
[----:B------:R-:W-:Y:S02]  /*5f90*/  IMAD R21, R21, R20, R12 ;  /* 0x0000001415157224 */ /* 0x000fe400078e020c */
[----:B------:R-:W0:Y:S01]  /*5fa0*/  LDC R6, c[0x0][0x618] ;  /* 0x00018600ff067b82 */ /* 0x000e220000000800 */
[----:B------:R-:W-:Y:S02]  /*5fb0*/  IMAD.MOV.U32 R7, RZ, RZ, 0x1 ;  /* 0x00000001ff077424 */ /* 0x000fe400078e00ff */
[----:B------:R-:W-:-:S04]  /*5fc0*/  IMAD.X R5, RZ, RZ, ~R0, P0 ;  /* 0x000000ffff057224 */ /* 0x000fc800000e0e00 */
[-C--:B------:R-:W-:Y:S01]  /*5fd0*/  IMAD R0, R5, R14.reuse, RZ ;  /* 0x0000000e05007224 */ /* 0x080fe200078e02ff */
[----:B------:R-:W1:Y:S01]  /*5fe0*/  LDC R8, c[0x0][0x608] ;  /* 0x00018200ff087b82 */ /* 0x000e620000000800 */
[----:B------:R-:W-:-:S04]  /*5ff0*/  IMAD.WIDE.U32 R4, R3, R14, R16 ;  /* 0x0000000e03047225 */ /* 0x000fc800078e0010 */
[----:B------:R-:W-:Y:S01]  /*6000*/  IMAD R3, R3, R15, R0 ;  /* 0x0000000f03037224 */ /* 0x000fe200078e0200 */
[----:B------:R-:W-:Y:S02]  /*6010*/  I2FP.F32.U32 R0, R24 ;  /* 0x0000001800007245 */ /* 0x000fe40000201000 */
[----:B------:R-:W2:Y:S01]  /*6020*/  LDC R26, c[0x0][0x658] ;  /* 0x00019600ff1a7b82 */ /* 0x000ea20000000800 */
[----:B------:R-:W-:Y:S01]  /*6030*/  IMAD.IADD R3, R5, 0x1, R3 ;  /* 0x0000000105037824 */ /* 0x000fe200078e0203 */
[----:B---3--:R-:W-:Y:S01]  /*6040*/  ISETP.NE.U32.AND P0, PT, R28, RZ, PT ;  /* 0x000000ff1c00720c */ /* 0x008fe20003f05070 */
[----:B------:R-:W-:Y:S01]  /*6050*/  FMUL R0, R0, UR4 ;  /* 0x0000000400007c20 */ /* 0x000fe20008400000 */
[----:B------:R-:W-:Y:S02]  /*6060*/  IMAD.MOV.U32 R5, RZ, RZ, -0x1 ;  /* 0xffffffffff057424 */ /* 0x000fe400078e00ff */
[----:B------:R-:W-:Y:S01]  /*6070*/  ISETP.NE.AND.EX P0, PT, R29, RZ, PT, P0 ;  /* 0x000000ff1d00720c */ /* 0x000fe20003f05300 */
[----:B------:R3:W4:Y:S01]  /*6080*/  F2I.U32.TRUNC.NTZ R13, R0 ;  /* 0x00000000000d7305 */ /* 0x000722000020f000 */
[----:B------:R-:W3:Y:S01]  /*6090*/  LDC R15, c[0x0][0x148] ;  /* 0x00005200ff0f7b82 */ /* 0x000ee20000000800 */
[----:B0-----:R-:W-:-:S02]  /*60a0*/  SHF.R.U64 R12, R4, R6, R3 ;  /* 0x00000006040c7219 */ /* 0x001fc40000001203 */
[----:B------:R-:W-:-:S05]  /*60b0*/  SHF.R.U32.HI R3, RZ, R6, R3 ;  /* 0x00000006ff037219 */ /* 0x000fca0000011603 */
[----:B------:R-:W0:Y:S01]  /*60c0*/  LDC R20, c[0x0][0x600] ;  /* 0x00018000ff147b82 */ /* 0x000e220000000800 */
[-CC-:B-1----:R-:W-:Y:S02]  /*60d0*/  SHF.R.U64 R10, R12, R8.reuse, R3.reuse ;  /* 0x000000080c0a7219 */ /* 0x182fe40000001203 */
[----:B------:R-:W-:-:S05]  /*60e0*/  SHF.R.U32.HI R3, RZ, R8, R3 ;  /* 0x00000008ff037219 */ /* 0x000fca0000011603 */
[----:B------:R-:W1:Y:S01]  /*60f0*/  LDC R27, c[0x0][0x648] ;  /* 0x00019200ff1b7b82 */ /* 0x000e620000000800 */
[-C--:B--2---:R-:W-:Y:S02]  /*6100*/  SHF.L.U32 R4, R5, R26.reuse, RZ ;  /* 0x0000001a05047219 */ /* 0x084fe400000006ff */
[-CC-:B------:R-:W-:Y:S02]  /*6110*/  SHF.R.U64 R14, R10, R26.reuse, R3.reuse ;  /* 0x0000001a0a0e7219 */ /* 0x180fe40000001203 */
[----:B------:R-:W-:Y:S02]  /*6120*/  SHF.R.U32.HI R5, RZ, R26, R3 ;  /* 0x0000001aff057219 */ /* 0x000fe40000011603 */
[----:B------:R-:W-:Y:S01]  /*6130*/  LOP3.LUT R25, RZ, R4, RZ, 0x33, !PT ;  /* 0x00000004ff197212 */ /* 0x000fe200078e33ff */
[----:B------:R-:W2:Y:S01]  /*6140*/  LDC R30, c[0x0][0x638] ;  /* 0x00018e00ff1e7b82 */ /* 0x000ea20000000800 */
[----:B------:R-:W-:Y:S01]  /*6150*/  SHF.L.U32 R26, R7, R26, RZ ;  /* 0x0000001a071a7219 */ /* 0x000fe200000006ff */
[----:B------:R-:W-:-:S06]  /*6160*/  IMAD.MOV.U32 R4, RZ, RZ, R14 ;  /* 0x000000ffff047224 */ /* 0x000fcc00078e000e */
[----:B------:R-:W0:Y:S01]  /*6170*/  LDC R31, c[0x0][0x610] ;  /* 0x00018400ff1f7b82 */ /* 0x000e220000000800 */
[----:B----4-:R-:W-:Y:S05]  /*6180*/  @!P0 BRA `(.L_x_81) ;  /* 0x0000000000288947 */ /* 0x010fea0003800000 */
        /* <DEDUP_REMOVED lines=10> */
.L_x_81:
[----:B------:R-:W-:Y:S01]  /*6230*/  ISETP.NE.AND P0, PT, R2, 0x1, PT ;  /* 0x000000010200780c */ /* 0x000fe20003f05270 */
[----:B0-----:R-:W-:Y:S01]  /*6240*/  VIADD R7, R20, 0xffffffff ;  /* 0xffffffff14077836 */ /* 0x001fe20000000000 */
[----:B-1-3--:R-:W-:Y:S01]  /*6250*/  SHF.R.U64 R0, R4, R27, R5 ;  /* 0x0000001b04007219 */ /* 0x00afe20000001205 */
[----:B------:R-:W-:Y:S01]  /*6260*/  IMAD.MOV R13, RZ, RZ, -R13 ;  /* 0x000000ffff0d7224 */ /* 0x000fe200078e0a0d */
[----:B------:R-:W-:Y:S01]  /*6270*/  LOP3.LUT R5, R10, R25, RZ, 0xc0, !PT ;  /* 0x000000190a057212 */ /* 0x000fe200078ec0ff */
[----:B------:R-:W-:Y:S01]  /*6280*/  IMAD.MOV.U32 R4, RZ, RZ, 0x1 ;  /* 0x00000001ff047424 */ /* 0x000fe200078e00ff */
[----:B------:R-:W-:Y:S01]  /*6290*/  LOP3.LUT R12, R12, R7, RZ, 0xc0, !PT ;  /* 0x000000070c0c7212 */ /* 0x000fe200078ec0ff */
[----:B------:R-:W-:Y:S02]  /*62a0*/  IMAD.MOV R3, RZ, RZ, -R0 ;  /* 0x000000ffff037224 */ /* 0x000fe400078e0a00 */
[----:B------:R-:W-:Y:S02]  /*62b0*/  IMAD R0, R26, R0, R5 ;  /* 0x000000001a007224 */ /* 0x000fe400078e0205 */
[----:B--2---:R-:W-:-:S02]  /*62c0*/  IMAD R3, R3, R30, R14 ;  /* 0x0000001e03037224 */ /* 0x004fc400078e020e */
[----:B------:R-:W-:Y:S02]  /*62d0*/  @P0 IMAD R21, R15, R13, R24 ;  /* 0x0000000d0f150224 */ /* 0x000fe400078e0218 */
[----:B------:R-:W-:Y:S01]  /*62e0*/  IMAD R5, R3, R20, R12 ;  /* 0x0000001403057224 */ /* 0x000fe200078e020c */
[----:B------:R-:W-:Y:S01]  /*62f0*/  PRMT R3, R4, 0x7610, R3 ;  /* 0x0000761004037816 */ /* 0x000fe20000000003 */
[----:B------:R-:W-:-:S05]  /*6300*/  IMAD R0, R0, R31, R21 ;  /* 0x0000001f00007224 */ /* 0x000fca00078e0215 */
[----:B------:R-:W-:Y:S02]  /*6310*/  SEL R52, R5, R0, !P0 ;  /* 0x0000000005347207 */ /* 0x000fe40004000000 */
[----:B------:R-:W-:-:S07]  /*6320*/  SEL R0, R0, R5, !P0 ;  /* 0x0000000500007207 */ /* 0x000fce0004000000 */
.L_x_79:
[----:B------:R-:W-:Y:S01]  /*6330*/  LOP3.LUT P0, RZ, R3, 0xff, RZ, 0xc0, !PT ;  /* 0x000000ff03ff7812 */ /* 0x000fe2000780c0ff */
[----:B------:R-:W-:-:S12]  /*6340*/  IMAD.MOV.U32 R50, RZ, RZ, R0 ;  /* 0x000000ffff327224 */ /* 0x000fd800078e0000 */
[----:B------:R-:W-:Y:S05]  /*6350*/  @P0 BRA `(.L_x_82) ;  /* 0xffffffac00940947 */ /* 0x000fea000383ffff */
[----:B------:R-:W-:Y:S05]  /*6360*/  EXIT ;  /* 0x000000000000794d */ /* 0x000fea0003800000 */
.L_x_7:
[----:B0-----:R-:W-:Y:S01]  /*6370*/  ULDC.64 UR4, c[0x0][0x650] ;  /* 0x0001940000047ab9 */ /* 0x001fe20000000a00 */
        /* <DEDUP_REMOVED lines=25> */
.L_x_84:
[----:B------:R-:W0:Y:S01]  /*6510*/  LDC.64 R28, c[0x0][0x640] ;  /* 0x00019000ff1c7b82 */ /* 0x000e220000000a00 */
[-CC-:B------:R-:W-:Y:S01]  /*6520*/  SHF.R.U64 R22, R12, R6.reuse, R13.reuse ;  /* 0x000000060c167219 */ /* 0x180fe2000000120d */
[----:B------:R-:W-:Y:S01]  /*6530*/  IMAD.MOV.U32 R30, RZ, RZ, 0x1 ;  /* 0x00000001ff1e7424 */ /* 0x000fe200078e00ff */
[----:B------:R-:W-:Y:S02]  /*6540*/  SHF.R.U32.HI R6, RZ, R6, R13 ;  /* 0x00000006ff067219 */ /* 0x000fe4000001160d */
        /* <DEDUP_REMOVED lines=8> */
[----:B------:R-:W-:Y:S01]  /*65d0*/  IMAD.IADD R9, R9, 0x1, R11 ;  /* 0x0000000109097824 */ /* 0x000fe200078e020b */
[----:B0-----:R-:W-:-:S04]  /*65e0*/  ISETP.NE.U32.AND P0, PT, R28, RZ, PT ;  /* 0x000000ff1c00720c */ /* 0x001fc80003f05070 */
[----:B------:R-:W-:Y:S02]  /*65f0*/  ISETP.NE.AND.EX P0, PT, R29, RZ, PT, P0 ;  /* 0x000000ff1d00720c */ /* 0x000fe40003f05300 */
[----:B------:R-:W0:Y:S01]  /*6600*/  LDC R20, c[0x0][0x600] ;  /* 0x00018000ff147b82 */ /* 0x000e220000000800 */
[-CC-:B-1----:R-:W-:Y:S01]  /*6610*/  SHF.R.U64 R14, R8, R10.reuse, R9.reuse ;  /* 0x0000000a080e7219 */ /* 0x182fe20000001209 */
[----:B------:R-:W-:Y:S01]  /*6620*/  IMAD.MOV.U32 R8, RZ, RZ, -0x1 ;  /* 0xffffffffff087424 */ /* 0x000fe200078e00ff */
[----:B------:R-:W-:-:S05]  /*6630*/  SHF.R.U32.HI R9, RZ, R10, R9 ;  /* 0x0000000aff097219 */ /* 0x000fca0000011609 */
[----:B------:R-:W1:Y:S01]  /*6640*/  LDC R24, c[0x0][0x648] ;  /* 0x00019200ff187b82 */ /* 0x000e620000000800 */
[-CC-:B--2---:R-:W-:Y:S02]  /*6650*/  SHF.R.U64 R23, R14, R12.reuse, R9.reuse ;  /* 0x0000000c0e177219 */ /* 0x184fe40000001209 */
[----:B------:R-:W-:-:S05]  /*6660*/  SHF.R.U32.HI R6, RZ, R12, R9 ;  /* 0x0000000cff067219 */ /* 0x000fca0000011609 */
[----:B------:R-:W2:Y:S01]  /*6670*/  LDC R26, c[0x0][0x638] ;  /* 0x00018e00ff1a7b82 */ /* 0x000ea20000000800 */
[-C--:B---3--:R-:W-:Y:S02]  /*6680*/  SHF.L.U32 R8, R8, R27.reuse, RZ ;  /* 0x0000001b08087219 */ /* 0x088fe400000006ff */
[-CC-:B------:R-:W-:Y:S02]  /*6690*/  SHF.R.U64 R25, R23, R27.reuse, R6.reuse ;  /* 0x0000001b17197219 */ /* 0x180fe40000001206 */
[----:B------:R-:W-:Y:S02]  /*66a0*/  LOP3.LUT R32, RZ, R8, RZ, 0x33, !PT ;  /* 0x00000008ff207212 */ /* 0x000fe400078e33ff */
[----:B------:R-:W-:Y:S01]  /*66b0*/  SHF.R.U32.HI R9, RZ, R27, R6 ;  /* 0x0000001bff097219 */ /* 0x000fe20000011606 */
[----:B------:R-:W3:Y:S01]  /*66c0*/  LDC R31, c[0x0][0x610] ;  /* 0x00018400ff1f7b82 */ /* 0x000ee20000000800 */
[----:B------:R-:W-:Y:S01]  /*66d0*/  IMAD.MOV.U32 R8, RZ, RZ, R25 ;  /* 0x000000ffff087224 */ /* 0x000fe200078e0019 */
[----:B------:R-:W-:Y:S06]  /*66e0*/  @!P0 BRA `(.L_x_85) ;  /* 0x0000000000288947 */ /* 0x000fec0003800000 */
        /* <DEDUP_REMOVED lines=10> */
.L_x_85:
[----:B------:R-:W-:Y:S02]  /*6790*/  ISETP.NE.AND P0, PT, R2, 0x1, PT ;  /* 0x000000010200780c */ /* 0x000fe40003f05270 */
[----:B-1----:R-:W-:Y:S01]  /*67a0*/  SHF.R.U64 R6, R8, R24, R9 ;  /* 0x0000001808067219 */ /* 0x002fe20000001209 */
[----:B0-----:R-:W-:Y:S01]  /*67b0*/  VIADD R9, R20, 0xffffffff ;  /* 0xffffffff14097836 */ /* 0x001fe20000000000 */
[----:B------:R-:W-:Y:S02]  /*67c0*/  SHF.L.U32 R30, R30, R27, RZ ;  /* 0x0000001b1e1e7219 */ /* 0x000fe400000006ff */
[----:B------:R-:W-:Y:S01]  /*67d0*/  LOP3.LUT R5, R23, R32, RZ, 0xc0, !PT ;  /* 0x0000002017057212 */ /* 0x000fe200078ec0ff */
[----:B------:R-:W-:-:S04]  /*67e0*/  IMAD.MOV R8, RZ, RZ, -R6 ;  /* 0x000000ffff087224 */ /* 0x000fc800078e0a06 */
[----:B------:R-:W-:Y:S01]  /*67f0*/  IMAD R6, R30, R6, R5 ;  /* 0x000000061e067224 */ /* 0x000fe200078e0205 */
[----:B------:R-:W-:Y:S01]  /*6800*/  LOP3.LUT R5, R14, R9, RZ, 0xc0, !PT ;  /* 0x000000090e057212 */ /* 0x000fe200078ec0ff */
[----:B------:R-:W-:Y:S02]  /*6810*/  @P0 IMAD R3, R7, R21, R4 ;  /* 0x0000001507030224 */ /* 0x000fe400078e0204 */
[----:B--2---:R-:W-:Y:S02]  /*6820*/  IMAD R4, R8, R26, R25 ;  /* 0x0000001a08047224 */ /* 0x004fe400078e0219 */
[----:B---3--:R-:W-:Y:S02]  /*6830*/  IMAD R3, R6, R31, R3 ;  /* 0x0000001f06037224 */ /* 0x008fe400078e0203 */
[----:B------:R-:W-:Y:S02]  /*6840*/  IMAD R4, R4, R20, R5 ;  /* 0x0000001404047224 */ /* 0x000fe400078e0205 */
[----:B------:R-:W-:-:S02]  /*6850*/  IMAD.MOV.U32 R8, RZ, RZ, 0x1 ;  /* 0x00000001ff087424 */ /* 0x000fc400078e00ff */
[----:B------:R-:W-:Y:S01]  /*6860*/  IMAD.MOV.U32 R6, RZ, RZ, R22 ;  /* 0x000000ffff067224 */ /* 0x000fe200078e0016 */
[----:B------:R-:W-:Y:S02]  /*6870*/  SEL R20, R4, R3, !P0 ;  /* 0x0000000304147207 */ /* 0x000fe40004000000 */
[----:B------:R-:W-:-:S07]  /*6880*/  SEL R13, R3, R4, !P0 ;  /* 0x00000004030d7207 */ /* 0x000fce0004000000 */
.L_x_83:
[----:B------:R-:W-:-:S08]  /*6890*/  NOP ;  /* 0x0000000000007918 */ /* 0x000fd00000000000 */
[----:B------:R-:W0:-:S00]  /*68a0*/  USETMAXREG.DEALLOC.CTAPOOL 0x28 ;  /* 0x00000028000079c8 */ /* 0x000e0000080e0500 */
[----:B0-----:R-:W-:-:S13]  /*68b0*/  ISETP.NE.AND P0, PT, R0, RZ, PT ;  /* 0x000000ff0000720c */ /* 0x001fda0003f05270 */
[----:B------:R-:W-:Y:S05]  /*68c0*/  @P0 EXIT ;  /* 0x000000000000094d */ /* 0x000fea0003800000 */
[----:B------:R-:W-:Y:S01]  /*68d0*/  LOP3.LUT P0, RZ, R8, 0xff, RZ, 0xc0, !PT ;  /* 0x000000ff08ff7812 */ /* 0x000fe2000780c0ff */
[----:B------:R-:W-:Y:S02]  /*68e0*/  IMAD.MOV.U32 R0, RZ, RZ, 0x1 ;  /* 0x00000001ff007424 */ /* 0x000fe400078e00ff */
[----:B------:R-:W-:-:S10]  /*68f0*/  IMAD.MOV.U32 R3, RZ, RZ, RZ ;  /* 0x000000ffff037224 */ /* 0x000fd400078e00ff */
[----:B------:R-:W-:Y:S05]  /*6900*/  @!P0 BRA `(.L_x_86) ;  /* 0x0000000c00c88947 */ /* 0x000fea0003800000 */
[----:B------:R-:W0:Y:S01]  /*6910*/  LDC R0, c[0x0][0x28c] ;  /* 0x0000a300ff007b82 */ /* 0x000e220000000800 */
[----:B------:R-:W1:Y:S01]  /*6920*/  S2R R9, SR_CgaCtaId ;  /* 0x0000000000097919 */ /* 0x000e620000008800 */
[----:B------:R-:W-:Y:S01]  /*6930*/  ULDC UR21, c[0x0][0x658] ;  /* 0x0001960000157ab9 */ /* 0x000fe20000000800 */
[----:B------:R-:W-:Y:S01]  /*6940*/  UMOV UR5, 0xffffffff ;  /* 0xffffffff00057882 */ /* 0x000fe20000000000 */
[----:B------:R-:W-:Y:S01]  /*6950*/  ULDC UR4, c[0x0][0xc] ;  /* 0x0000030000047ab9 */ /* 0x000fe20000000800 */
[----:B------:R-:W-:Y:S01]  /*6960*/  USHF.L.U32 UR29, UR5, UR21, URZ ;  /* 0x00000015051d7299 */ /* 0x000fe2000800063f */
[----:B------:R-:W-:Y:S01]  /*6970*/  BSSY B0, `(.L_x_86) ;  /* 0x00000eb000007945 */ /* 0x000fe20003800000 */
[----:B------:R-:W-:Y:S01]  /*6980*/  UMOV UR6, 0x1 ;  /* 0x0000000100067882 */ /* 0x000fe20000000000 */
[----:B------:R-:W-:Y:S01]  /*6990*/  ULDC UR5, c[0x0][0x10] ;  /* 0x0000040000057ab9 */ /* 0x000fe20000000800 */
[----:B------:R-:W-:Y:S01]  /*69a0*/  USHF.L.U32 UR21, UR6, UR21, URZ ;  /* 0x0000001506157299 */ /* 0x000fe2000800063f */
[----:B------:R-:W-:Y:S01]  /*69b0*/  IMAD.MOV.U32 R10, RZ, RZ, 0x1 ;  /* 0x00000001ff0a7424 */ /* 0x000fe200078e00ff */
[----:B------:R-:W-:Y:S01]  /*69c0*/  UIMAD.WIDE.U32 UR4, UR4, UR5, URZ ;  /* 0x00000005040472a5 */ /* 0x000fe2000f8e003f */
[----:B------:R-:W-:Y:S01]  /*69d0*/  LOP3.LUT R12, R19, 0x2, RZ, 0xfc, !PT ;  /* 0x00000002130c7812 */ /* 0x000fe200078efcff */
[----:B------:R-:W-:Y:S01]  /*69e0*/  ULDC UR6, c[0x0][0x14] ;  /* 0x0000050000067ab9 */ /* 0x000fe20000000800 */
[----:B------:R-:W-:Y:S01]  /*69f0*/  ULDC UR13, c[0x0][0x600] ;  /* 0x00018000000d7ab9 */ /* 0x000fe20000000800 */
[----:B------:R-:W-:-:S02]  /*6a00*/  UIMAD.WIDE.U32 UR22, UR4, UR6, URZ ;  /* 0x00000006041672a5 */ /* 0x000fc4000f8e003f */
[----:B------:R-:W-:Y:S02]  /*6a10*/  UIMAD UR37, UR5, UR6, URZ ;  /* 0x00000006052572a4 */ /* 0x000fe4000f8e023f */
[----:B------:R-:W-:Y:S02]  /*6a20*/  UIADD3 UR13, UR13, -0x1, URZ ;  /* 0xffffffff0d0d7890 */ /* 0x000fe4000fffe03f */
[----:B------:R-:W-:Y:S02]  /*6a30*/  ULOP3.LUT UR29, URZ, UR29, URZ, 0x33, !UPT ;  /* 0x0000001d3f1d7292 */ /* 0x000fe4000f8e333f */
[----:B------:R-:W-:Y:S01]  /*6a40*/  UIADD3 UR37, UR23, UR37, URZ ;  /* 0x0000002517257290 */ /* 0x000fe2000fffe03f */
[----:B0-----:R-:W-:Y:S01]  /*6a50*/  VIADD R0, R0, 0xff ;  /* 0x000000ff00007836 */ /* 0x001fe20000000000 */
[----:B------:R-:W-:-:S04]  /*6a60*/  ULDC.64 UR30, c[0x0][0x198] ;  /* 0x00006600001e7ab9 */ /* 0x000fc80000000a00 */
[----:B------:R-:W-:-:S04]  /*6a70*/  SHF.R.S32.HI R3, RZ, 0x1f, R0 ;  /* 0x0000001fff037819 */ /* 0x000fc80000011400 */
[----:B------:R-:W-:Y:S01]  /*6a80*/  LEA.HI R3, R3, R0, RZ, 0x8 ;  /* 0x0000000003037211 */ /* 0x000fe200078f40ff */
[----:B------:R-:W-:Y:S01]  /*6a90*/  IMAD.MOV.U32 R0, RZ, RZ, 0x1 ;  /* 0x00000001ff007424 */ /* 0x000fe200078e00ff */
[----:B-1----:R-:W-:Y:S02]  /*6aa0*/  LOP3.LUT R9, R9, 0x1, RZ, 0xc0, !PT ;  /* 0x0000000109097812 */ /* 0x002fe400078ec0ff */
[----:B------:R-:W-:Y:S01]  /*6ab0*/  SHF.R.S32.HI R8, RZ, 0x8, R3 ;  /* 0x00000008ff087819 */ /* 0x000fe20000011403 */
[----:B------:R-:W-:-:S04]  /*6ac0*/  IMAD.MOV.U32 R3, RZ, RZ, RZ ;  /* 0x000000ffff037224 */ /* 0x000fc800078e00ff */
[----:B------:R-:W-:-:S07]  /*6ad0*/  VIADD R11, R8, 0x1 ;  /* 0x00000001080b7836 */ /* 0x000fce0000000000 */
.L_x_97:
[----:B------:R-:W-:-:S03]  /*6ae0*/  UMOV UR4, 0xffffffff ;  /* 0xffffffff00047882 */ /* 0x000fc60000000000 */
[----:B------:R-:W-:Y:S05]  /*6af0*/  BRA.DIV UR4, `(.L_x_87) ;  /* 0x0000000e04ec7947 */ /* 0x000fea000b800000 */
[----:B------:R-:W-:-:S13]  /*6b00*/  ELECT P6, URZ, PT ;  /* 0x00000000003f782f */ /* 0x000fda00038c0000 */
.L_x_106:
[----:B------:R-:W0:Y:S01]  /*6b10*/  LDC R4, c[0x0][0x28c] ;  /* 0x0000a300ff047b82 */ /* 0x000e220000000800 */
[----:B------:R-:W-:Y:S01]  /*6b20*/  BSSY B1, `(.L_x_88) ;  /* 0x000005c000017945 */ /* 0x000fe20003800000 */
[----:B0-----:R-:W-:-:S13]  /*6b30*/  ISETP.LT.OR P6, PT, R4, 0x1, !P6 ;  /* 0x000000010400780c */ /* 0x001fda00077c1670 */
[----:B------:R-:W-:Y:S05]  /*6b40*/  @P6 BRA `(.L_x_89) ;  /* 0x0000000400646947 */ /* 0x000fea0003800000 */
[----:B------:R-:W-:Y:S02]  /*6b50*/  IMAD R20, R20, 0x2, R9 ;  /* 0x0000000214147824 */ /* 0x000fe400078e0209 */
[----:B------:R-:W-:Y:S02]  /*6b60*/  IMAD.SHL.U32 R15, R13, 0x80, RZ ;  /* 0x000000800d0f7824 */ /* 0x000fe400078e00ff */
[----:B------:R-:W-:Y:S02]  /*6b70*/  IMAD.MOV.U32 R22, RZ, RZ, RZ ;  /* 0x000000ffff167224 */ /* 0x000fe400078e00ff */
[----:B------:R-:W-:Y:S02]  /*6b80*/  IMAD.MOV.U32 R4, RZ, RZ, R11 ;  /* 0x000000ffff047224 */ /* 0x000fe400078e000b */
[----:B------:R-:W-:Y:S02]  /*6b90*/  IMAD.MOV.U32 R5, RZ, RZ, R0 ;  /* 0x000000ffff057224 */ /* 0x000fe400078e0000 */
[----:B------:R-:W-:-:S02]  /*6ba0*/  IMAD.MOV.U32 R14, RZ, RZ, R3 ;  /* 0x000000ffff0e7224 */ /* 0x000fc400078e0003 */
[----:B------:R-:W-:-:S07]  /*6bb0*/  IMAD R21, R20, 0x18, RZ ;  /* 0x0000001814157824 */ /* 0x000fce00078e02ff */
.L_x_92:
[----:B------:R-:W0:Y:S01]  /*6bc0*/  S2R R20, SR_CgaCtaId ;  /* 0x0000000000147919 */ /* 0x000e220000008800 */
[----:B------:R-:W-:Y:S02]  /*6bd0*/  MOV R7, 0x400 ;  /* 0x0000040000077802 */ /* 0x000fe40000000f00 */
[----:B------:R-:W-:-:S13]  /*6be0*/  LOP3.LUT P1, RZ, R18, 0x7f, RZ, 0xc0, !PT ;  /* 0x0000007f12ff7812 */ /* 0x000fda000782c0ff */
[----:B------:R-:W1:Y:S01]  /*6bf0*/  @!P1 LDC R13, c[0x0][0x500] ;  /* 0x00014000ff0d9b82 */ /* 0x000e620000000800 */
[----:B0-----:R-:W-:Y:S02]  /*6c00*/  LEA R23, R20, R7, 0x18 ;  /* 0x0000000714177211 */ /* 0x001fe400078ec0ff */
[----:B------:R-:W-:-:S03]  /*6c10*/  SHF.L.U32 R7, R5, 0x1f, RZ ;  /* 0x0000001f05077819 */ /* 0x000fc600000006ff */
[----:B------:R-:W-:-:S04]  /*6c20*/  IMAD R20, R14, 0x8, R23 ;  /* 0x000000080e147824 */ /* 0x000fc800078e0217 */
[----:B------:R-:W0:Y:S02]  /*6c30*/  SYNCS.PHASECHK.TRANS64.TRYWAIT P0, [R20+URZ+0x10], R7 ;  /* 0x00001007140075a7 */ /* 0x000e24000800017f */
[----:B01----:R-:W-:Y:S05]  /*6c40*/  @!P0 BRA `(.L_x_90) ;  /* 0x0000000c00b88947 */ /* 0x003fea0003800000 */
.L_x_107:
[----:B0-----:R-:W-:Y:S01]  /*6c50*/  PRMT R7, R12, 0x9910, RZ ;  /* 0x000099100c077816 */ /* 0x001fe200000000ff */
[----:B------:R0:W-:Y:S03]  /*6c60*/  @!P1 SYNCS.ARRIVE.TRANS64 RZ, [R20+URZ], R13 ;  /* 0x0000000d14ff99a7 */ /* 0x0001e6000800003f */
[----:B------:R-:W-:-:S13]  /*6c70*/  ISETP.NE.AND P0, PT, R7, 0x2, PT ;  /* 0x000000020700780c */ /* 0x000fda0003f05270 */
[----:B0-----:R-:W-:Y:S05]  /*6c80*/  @P0 BRA `(.L_x_91) ;  /* 0x0000000000040947 */ /* 0x001fea0003800000 */
[----:B------:R-:W-:Y:S01]  /*6c90*/  BPT.TRAP 0x1 ;  /* 0x000000040000795c */ /* 0x000fe20000300000 */
.L_x_91:
[----:B------:R-:W-:Y:S01]  /*6ca0*/  IMAD R7, R14, 0x8, R9 ;  /* 0x000000080e077824 */ /* 0x000fe200078e0209 */
[----:B------:R-:W-:Y:S01]  /*6cb0*/  R2UR UR10, R22 ;  /* 0x00000000160a72ca */ /* 0x000fe200000e0000 */
[--C-:B------:R-:W-:Y:S01]  /*6cc0*/  IMAD R13, R14, 0x10000, R23.reuse ;  /* 0x000100000e0d7824 */ /* 0x100fe200078e0217 */
[----:B------:R-:W-:Y:S01]  /*6cd0*/  R2UR UR9, R20 ;  /* 0x00000000140972ca */ /* 0x000fe200000e0000 */
[----:B------:R-:W-:Y:S01]  /*6ce0*/  IMAD R7, R7, 0x600, RZ ;  /* 0x0000060007077824 */ /* 0x000fe200078e02ff */
[----:B------:R-:W-:Y:S01]  /*6cf0*/  R2UR UR11, R15 ;  /* 0x000000000f0b72ca */ /* 0x000fe200000e0000 */
[----:B------:R-:W-:Y:S01]  /*6d00*/  UIADD3 UR14, UP0, UR30, 0xf0, URZ ;  /* 0x000000f01e0e7890 */ /* 0x000fe2000ff1e03f */
[----:B------:R-:W-:Y:S01]  /*6d10*/  R2UR UR40, R13 ;  /* 0x000000000d2872ca */ /* 0x000fe200000e0000 */
[----:B------:R-:W-:Y:S01]  /*6d20*/  IMAD R7, R7, 0x2, R23 ;  /* 0x0000000207077824 */ /* 0x000fe200078e0217 */
[----:B------:R-:W-:Y:S01]  /*6d30*/  R2UR UR12, R6 ;  /* 0x00000000060c72ca */ /* 0x000fe200000e0000 */
[----:B------:R-:W-:Y:S01]  /*6d40*/  UIADD3.X UR15, URZ, UR31, URZ, UP0, !UPT ;  /* 0x0000001f3f0f7290 */ /* 0x000fe200087fe43f */
[----:B------:R-:W-:Y:S01]  /*6d50*/  R2UR UR35, R21 ;  /* 0x00000000152372ca */ /* 0x000fe200000e0000 */
[----:B------:R-:W-:Y:S01]  /*6d60*/  VIADD R4, R4, 0xffffffff ;  /* 0xffffffff04047836 */ /* 0x000fe20000000000 */
[----:B------:R-:W-:Y:S01]  /*6d70*/  R2UR UR18, R7 ;  /* 0x00000000071272ca */ /* 0x000fe200000e0000 */
[----:B------:R-:W-:Y:S01]  /*6d80*/  UIADD3 UR4, UP1, UR30, 0x1f0, URZ ;  /* 0x000001f01e047890 */ /* 0x000fe2000ff3e03f */
[----:B------:R-:W-:Y:S01]  /*6d90*/  VIADD R14, R14, 0x1 ;  /* 0x000000010e0e7836 */ /* 0x000fe20000000000 */
[----:B------:R-:W-:Y:S01]  /*6da0*/  UIADD3 UR58, UR10, 0x40, URZ ;  /* 0x000000400a3a7890 */ /* 0x000fe2000fffe03f */
[----:B------:R-:W-:Y:S01]  /*6db0*/  ISETP.GT.AND P1, PT, R4, 0x1, PT ;  /* 0x000000010400780c */ /* 0x000fe20003f24270 */
[----:B------:R-:W-:Y:S01]  /*6dc0*/  UIADD3 UR50, UR10, 0x80, URZ ;  /* 0x000000800a327890 */ /* 0x000fe2000fffe03f */
[----:B------:R-:W-:Y:S01]  /*6dd0*/  VIADD R22, R22, 0x100 ;  /* 0x0000010016167836 */ /* 0x000fe20000000000 */
[----:B------:R-:W-:Y:S01]  /*6de0*/  UIADD3 UR8, UR40, 0x100, URZ ;  /* 0x0000010028087890 */ /* 0x000fe2000fffe03f */
[----:B------:R-:W-:Y:S01]  /*6df0*/  ISETP.NE.AND P0, PT, R14, 0x2, PT ;  /* 0x000000020e00780c */ /* 0x000fe20003f05270 */
[----:B------:R-:W-:-:S02]  /*6e00*/  UIADD3 UR56, UR40, 0x4100, URZ ;  /* 0x0000410028387890 */ /* 0x000fc4000fffe03f */
[----:B------:R-:W-:Y:S01]  /*6e10*/  UIADD3 UR48, UR40, 0x8100, URZ ;  /* 0x0000810028307890 */ /* 0x000fe2000fffe03f */
[----:B------:R-:W-:Y:S01]  /*6e20*/  SEL R20, RZ, 0x1, P0 ;  /* 0x00000001ff147807 */ /* 0x000fe20000000000 */
[----:B------:R-:W-:Y:S01]  /*6e30*/  UIADD3 UR42, UR10, 0xc0, URZ ;  /* 0x000000c00a2a7890 */ /* 0x000fe2000fffe03f */
[----:B------:R-:W-:Y:S01]  /*6e40*/  SEL R14, R14, RZ, P0 ;  /* 0x000000ff0e0e7207 */ /* 0x000fe20000000000 */
[----:B------:R-:W-:Y:S01]  /*6e50*/  UIADD3 UR40, UR40, 0xc100, URZ ;  /* 0x0000c10028287890 */ /* 0x000fe2000fffe03f */
[----:B------:R-:W-:Y:S01]  /*6e60*/  LOP3.LUT R5, R5, R20, RZ, 0x3c, !PT ;  /* 0x0000001405057212 */ /* 0x000fe200078e3cff */
[----:B------:R-:W-:Y:S01]  /*6e70*/  UMOV UR6, 0x0 ;  /* 0x0000000000067882 */ /* 0x000fe20000000000 */
[----:B------:R-:W-:Y:S01]  /*6e80*/  UMOV UR7, 0x10000000 ;  /* 0x1000000000077882 */ /* 0x000fe20000000000 */
[----:B------:R-:W-:Y:S01]  /*6e90*/  UIADD3.X UR5, URZ, UR31, URZ, UP1, !UPT ;  /* 0x0000001f3f057290 */ /* 0x000fe20008ffe43f */
[----:B------:R0:W-:Y:S01]  /*6ea0*/  UTMALDG.3D [UR8], [UR14], desc[UR6] ;  /* 0x000006080e0075b4 */ /* 0x0001e20008011000 */
[----:B------:R-:W-:-:S02]  /*6eb0*/  UIADD3 UR32, UR18, 0x20100, URZ ;  /* 0x0002010012207890 */ /* 0x000fc4000fffe03f */
[----:B------:R-:W-:Y:S02]  /*6ec0*/  UIADD3 UR24, UR18, 0x21900, URZ ;  /* 0x0002190012187890 */ /* 0x000fe4000fffe03f */
[----:B------:R-:W-:Y:S01]  /*6ed0*/  UIADD3 UR16, UR18, 0x23100, URZ ;  /* 0x0002310012107890 */ /* 0x000fe2000fffe03f */
[----:B------:R-:W-:Y:S01]  /*6ee0*/  UMOV UR57, UR9 ;  /* 0x0000000900397c82 */ /* 0x000fe20008000000 */
        /* <DEDUP_REMOVED lines=8> */
[----:B------:R1:W-:Y:S01]  /*6f70*/  UTMALDG.3D [UR56], [UR14], desc[UR6] ;  /* 0x000006380e0075b4 */ /* 0x0003e20008011000 */
[----:B------:R-:W-:Y:S01]  /*6f80*/  UMOV UR38, 0x30000 ;  /* 0x0003000000267882 */ /* 0x000fe20000000000 */
[----:B------:R-:W-:Y:S01]  /*6f90*/  UMOV UR33, UR9 ;  /* 0x0000000900217c82 */ /* 0x000fe20008000000 */
[----:B------:R-:W-:Y:S01]  /*6fa0*/  UMOV UR34, UR10 ;  /* 0x0000000a00227c82 */ /* 0x000fe20008000000 */
[----:B------:R-:W-:Y:S01]  /*6fb0*/  UMOV UR36, UR12 ;  /* 0x0000000c00247c82 */ /* 0x000fe20008000000 */
[----:B------:R-:W-:Y:S01]  /*6fc0*/  UMOV UR25, UR9 ;  /* 0x0000000900197c82 */ /* 0x000fe20008000000 */
[----:B------:R-:W-:Y:S01]  /*6fd0*/  UMOV UR27, UR35 ;  /* 0x00000023001b7c82 */ /* 0x000fe20008000000 */
[----:B------:R-:W-:Y:S01]  /*6fe0*/  UMOV UR28, UR12 ;  /* 0x0000000c001c7c82 */ /* 0x000fe20008000000 */
[----:B0-----:R-:W-:Y:S01]  /*6ff0*/  UIADD3 UR8, UR18, 0x24900, URZ ;  /* 0x0002490012087890 */ /* 0x001fe2000fffe03f */
[----:B------:R1:W-:Y:S01]  /*7000*/  UTMALDG.3D [UR48], [UR14], desc[UR6] ;  /* 0x000006300e0075b4 */ /* 0x0003e20008011000 */
        /* <DEDUP_REMOVED lines=8> */
[----:B------:R1:W-:Y:S01]  /*7090*/  UTMALDG.3D.MULTICAST [UR32], [UR4], UR38, desc[UR6] ;  /* 0x00000620040073b4 */ /* 0x0003e20008011826 */
[----:B------:R1:W-:Y:S01]  /*70a0*/  UTMALDG.3D.MULTICAST [UR24], [UR4], UR38, desc[UR6] ;  /* 0x00000618040073b4 */ /* 0x0003e20008011826 */
[----:B------:R1:W-:Y:S01]  /*70b0*/  UTMALDG.3D.MULTICAST [UR16], [UR4], UR38, desc[UR6] ;  /* 0x00000610040073b4 */ /* 0x0003e20008011826 */
[----:B------:R1:W-:Y:S02]  /*70c0*/  UTMALDG.3D.MULTICAST [UR8], [UR4], UR38, desc[UR6] ;  /* 0x00000608040073b4 */ /* 0x0003e40008011826 */
[----:B-1----:R-:W-:Y:S05]  /*70d0*/  @P1 BRA `(.L_x_92) ;  /* 0xfffffff800b81947 */ /* 0x002fea000383ffff */
.L_x_89:
[----:B------:R-:W-:Y:S05]  /*70e0*/  BSYNC B1 ;  /* 0x0000000000017941 */ /* 0x000fea0003800000 */
.L_x_88:
[----:B------:R-:W-:Y:S01]  /*70f0*/  LOP3.LUT P1, RZ, R10, 0xff, RZ, 0xc0, !PT ;  /* 0x000000ff0aff7812 */ /* 0x000fe2000782c0ff */
[----:B------:R-:W-:Y:S01]  /*7100*/  IMAD.IADD R3, R8, 0x1, R3 ;  /* 0x0000000108037824 */ /* 0x000fe200078e0203 */
[----:B------:R-:W-:Y:S01]  /*7110*/  IADD3 R16, P2, R16, UR22, RZ ;  /* 0x0000001610107c10 */ /* 0x000fe2000ff5e0ff */
[----:B------:R-:W-:Y:S01]  /*7120*/  ULDC.64 UR4, c[0x0][0x650] ;  /* 0x0001940000047ab9 */ /* 0x000fe20000000a00 */
[----:B------:R-:W-:Y:S01]  /*7130*/  BSSY B1, `(.L_x_93) ;  /* 0x000006c000017945 */ /* 0x000fe20003800000 */
[----:B------:R-:W-:Y:S01]  /*7140*/  IMAD.MOV.U32 R13, RZ, RZ, -0x1 ;  /* 0xffffffffff0d7424 */ /* 0x000fe200078e00ff */
[----:B------:R-:W-:Y:S01]  /*7150*/  ISETP.GT.U32.AND P0, PT, R3, 0x1, PT ;  /* 0x000000010300780c */ /* 0x000fe20003f04070 */
[----:B------:R-:W-:Y:S01]  /*7160*/  IMAD.MOV.U32 R20, RZ, RZ, -0x1 ;  /* 0xffffffffff147424 */ /* 0x000fe200078e00ff */
[----:B------:R-:W-:Y:S02]  /*7170*/  SHF.R.U32.HI R4, RZ, 0x1, R3 ;  /* 0x00000001ff047819 */ /* 0x000fe40000011603 */
[----:B------:R-:W-:-:S02]  /*7180*/  ISETP.LT.U32.AND P0, PT, R8, 0x2, P0 ;  /* 0x000000020800780c */ /* 0x000fc40000701070 */
[----:B------:R-:W-:Y:S01]  /*7190*/  IADD3.X R17, R17, UR37, RZ, P2, !PT ;  /* 0x0000002511117c10 */ /* 0x000fe200097fe4ff */
[----:B------:R-:W0:Y:S01]  /*71a0*/  @P1 S2R R6, SR_CgaCtaId ;  /* 0x0000000000061919 */ /* 0x000e220000008800 */
[----:B------:R-:W-:Y:S02]  /*71b0*/  @P1 MOV R5, 0x400 ;  /* 0x0000040000051802 */ /* 0x000fe40000000f00 */
[----:B------:R-:W-:Y:S02]  /*71c0*/  ISETP.GE.U32.AND P2, PT, R16, UR4, PT ;  /* 0x0000000410007c0c */ /* 0x000fe4000bf46070 */
[----:B------:R-:W-:Y:S02]  /*71d0*/  LOP3.LUT R4, R4, 0x1, RZ, 0xc0, !PT ;  /* 0x0000000104047812 */ /* 0x000fe400078ec0ff */
[----:B------:R-:W-:Y:S02]  /*71e0*/  LOP3.LUT R3, R3, 0x1, RZ, 0xc0, !PT ;  /* 0x0000000103037812 */ /* 0x000fe400078ec0ff */
[----:B------:R-:W-:-:S02]  /*71f0*/  PRMT R10, RZ, 0x7610, R10 ;  /* 0x00007610ff0a7816 */ /* 0x000fc4000000000a */
[----:B0-----:R-:W-:Y:S01]  /*7200*/  @P1 LEA R5, R6, R5, 0x18 ;  /* 0x0000000506051211 */ /* 0x001fe200078ec0ff */
[----:B------:R-:W-:-:S03]  /*7210*/  IMAD.MOV.U32 R6, RZ, RZ, -0x1 ;  /* 0xffffffffff067424 */ /* 0x000fc600078e00ff */
[----:B------:R0:W-:Y:S01]  /*7220*/  @P1 SYNCS.ARRIVE.TRANS64.A1T0 RZ, [R5+URZ+0x38], RZ ;  /* 0x000038ff05ff19a7 */ /* 0x0001e2000810003f */
[----:B------:R-:W-:-:S04]  /*7230*/  ISETP.NE.U32.AND P1, PT, R4, 0x1, PT ;  /* 0x000000010400780c */ /* 0x000fc80003f25070 */
[----:B------:R-:W-:Y:S02]  /*7240*/  ISETP.GT.U32.AND P1, PT, R8, 0x1, !P1 ;  /* 0x000000010800780c */ /* 0x000fe40004f24070 */
[----:B0-----:R-:W-:Y:S02]  /*7250*/  SEL R5, RZ, 0x1, !P0 ;  /* 0x00000001ff057807 */ /* 0x001fe40004000000 */
[----:B------:R-:W-:Y:S02]  /*7260*/  ISETP.GE.U32.AND.EX P0, PT, R17, UR5, PT, P2 ;  /* 0x0000000511007c0c */ /* 0x000fe4000bf06120 */
[----:B------:R-:W-:-:S04]  /*7270*/  SEL R4, RZ, 0x1, !P1 ;  /* 0x00000001ff047807 */ /* 0x000fc80004800000 */
[----:B------:R-:W-:Y:S02]  /*7280*/  LOP3.LUT R0, R4, R0, R5, 0x96, !PT ;  /* 0x0000000004007212 */ /* 0x000fe400078e9605 */
[----:B------:R-:W-:-:S05]  /*7290*/  PRMT R4, RZ, 0x7610, R4 ;  /* 0x00007610ff047816 */ /* 0x000fca0000000004 */
[----:B------:R-:W-:Y:S05]  /*72a0*/  @P0 BRA `(.L_x_94) ;  /* 0x0000000400500947 */ /* 0x000fea0003800000 */
[----:B------:R-:W0:Y:S01]  /*72b0*/  S2R R15, SR_CTAID.X ;  /* 0x00000000000f7919 */ /* 0x000e220000002500 */
[----:B------:R-:W-:Y:S01]  /*72c0*/  ULDC.64 UR4, c[0x0][0x628] ;  /* 0x00018a0000047ab9 */ /* 0x000fe20000000a00 */
[----:B------:R-:W1:Y:S01]  /*72d0*/  LDC R20, c[0x0][0x144] ;  /* 0x00005100ff147b82 */ /* 0x000e620000000800 */
[----:B------:R-:W-:Y:S01]  /*72e0*/  ISETP.NE.U32.AND P0, PT, RZ, UR4, PT ;  /* 0x00000004ff007c0c */ /* 0x000fe2000bf05070 */
[----:B------:R-:W2:Y:S01]  /*72f0*/  S2R R13, SR_CTAID.Y ;  /* 0x00000000000d7919 */ /* 0x000ea20000002600 */
[----:B------:R-:W-:Y:S01]  /*7300*/  ULDC UR7, c[0x0][0x630] ;  /* 0x00018c0000077ab9 */ /* 0x000fe20000000800 */
[----:B------:R-:W-:Y:S01]  /*7310*/  ULDC UR8, c[0x0][0x150] ;  /* 0x0000540000087ab9 */ /* 0x000fe20000000800 */
[----:B------:R-:W-:Y:S01]  /*7320*/  ISETP.NE.AND.EX P0, PT, RZ, UR5, PT, P0 ;  /* 0x00000005ff007c0c */ /* 0x000fe2000bf05300 */
[----:B------:R-:W-:Y:S02]  /*7330*/  IMAD.MOV.U32 R4, RZ, RZ, R16 ;  /* 0x000000ffff047224 */ /* 0x000fe400078e0010 */
[----:B------:R-:W-:Y:S01]  /*7340*/  IMAD.MOV.U32 R5, RZ, RZ, R17 ;  /* 0x000000ffff057224 */ /* 0x000fe200078e0011 */
[----:B0-----:R-:W-:-:S09]  /*7350*/  I2FP.F32.U32 R22, R15 ;  /* 0x0000000f00167245 */ /* 0x001fd20000201000 */
[----:B------:R-:W-:Y:S05]  /*7360*/  @!P0 BRA `(.L_x_95) ;  /* 0x0000000000288947 */ /* 0x000fea0003800000 */
[----:B------:R-:W-:Y:S02]  /*7370*/  ULDC UR6, c[0x0][0x634] ;  /* 0x00018d0000067ab9 */ /* 0x000fe40000000800 */
[----:B------:R-:W-:-:S05]  /*7380*/  IADD3 R5, P0, R16, UR6, RZ ;  /* 0x0000000610057c10 */ /* 0x000fca000ff1e0ff */
[----:B------:R-:W-:-:S04]  /*7390*/  IMAD.X R21, RZ, RZ, R17, P0 ;  /* 0x000000ffff157224 */ /* 0x000fc800000e0611 */
[----:B------:R-:W-:-:S04]  /*73a0*/  IMAD.WIDE.U32 R6, R21, UR4, RZ ;  /* 0x0000000415067c25 */ /* 0x000fc8000f8e00ff */
[----:B------:R-:W-:-:S04]  /*73b0*/  IMAD.WIDE.U32 R6, P0, R5, UR5, R6 ;  /* 0x0000000505067c25 */ /* 0x000fc8000f800006 */
[----:B------:R-:W-:-:S04]  /*73c0*/  IMAD.WIDE.U32 R4, R5, UR4, RZ ;  /* 0x0000000405047c25 */ /* 0x000fc8000f8e00ff */
[----:B------:R-:W-:Y:S01]  /*73d0*/  IMAD.MOV.U32 R4, RZ, RZ, R7 ;  /* 0x000000ffff047224 */ /* 0x000fe200078e0007 */
[----:B------:R-:W-:Y:S01]  /*73e0*/  IADD3 RZ, P1, R5, R6, RZ ;  /* 0x0000000605ff7210 */ /* 0x000fe20007f3e0ff */
[----:B------:R-:W-:-:S04]  /*73f0*/  IMAD.X R5, RZ, RZ, RZ, P0 ;  /* 0x000000ffff057224 */ /* 0x000fc800000e06ff */
[----:B------:R-:W-:-:S08]  /*7400*/  IMAD.WIDE.U32.X R4, R21, UR5, R4, P1 ;  /* 0x0000000515047c25 */ /* 0x000fd000088e0404 */
.L_x_95:
[----:B------:R-:W-:Y:S01]  /*7410*/  FMUL R22, R22, UR8 ;  /* 0x0000000816167c20 */ /* 0x000fe20008400000 */
[--C-:B------:R-:W-:Y:S01]  /*7420*/  SHF.R.U64 R14, R4, UR7, R5.reuse ;  /* 0x00000007040e7c19 */ /* 0x100fe20008001205 */
[----:B------:R-:W-:Y:S01]  /*7430*/  ULDC.64 UR4, c[0x0][0x620] ;  /* 0x0001880000047ab9 */ /* 0x000fe20000000a00 */
[----:B------:R-:W-:Y:S01]  /*7440*/  SHF.R.U32.HI R4, RZ, UR7, R5 ;  /* 0x00000007ff047c19 */ /* 0x000fe20008011605 */
[----:B------:R-:W-:Y:S01]  /*7450*/  ULDC.64 UR6, c[0x0][0x640] ;  /* 0x0001900000067ab9 */ /* 0x000fe20000000a00 */
[----:B------:R-:W-:Y:S01]  /*7460*/  IADD3 R5, P0, RZ, -R14, RZ ;  /* 0x8000000eff057210 */ /* 0x000fe20007f1e0ff */
[----:B------:R-:W0:Y:S04]  /*7470*/  F2I.U32.TRUNC.NTZ R22, R22 ;  /* 0x0000001600167305 */ /* 0x000e28000020f000 */
[----:B------:R-:W-:Y:S01]  /*7480*/  IMAD.X R4, RZ, RZ, ~R4, P0 ;  /* 0x000000ffff047224 */ /* 0x000fe200000e0e04 */
[----:B------:R-:W-:-:S03]  /*7490*/  ISETP.NE.U32.AND P0, PT, RZ, UR6, PT ;  /* 0x00000006ff007c0c */ /* 0x000fc6000bf05070 */
[----:B------:R-:W-:Y:S01]  /*74a0*/  IMAD R4, R4, UR4, RZ ;  /* 0x0000000404047c24 */ /* 0x000fe2000f8e02ff */
[----:B------:R-:W-:-:S03]  /*74b0*/  ISETP.NE.AND.EX P0, PT, RZ, UR7, PT, P0 ;  /* 0x00000007ff007c0c */ /* 0x000fc6000bf05300 */
[C---:B------:R-:W-:Y:S01]  /*74c0*/  IMAD R7, R5.reuse, UR5, R4 ;  /* 0x0000000505077c24 */ /* 0x040fe2000f8e0204 */
[----:B------:R-:W-:Y:S01]  /*74d0*/  ULDC UR5, c[0x0][0x154] ;  /* 0x0000550000057ab9 */ /* 0x000fe20000000800 */
[----:B------:R-:W-:Y:S01]  /*74e0*/  IMAD.WIDE.U32 R4, R5, UR4, R16 ;  /* 0x0000000405047c25 */ /* 0x000fe2000f8e0010 */
[----:B------:R-:W-:-:S03]  /*74f0*/  ULDC UR4, c[0x0][0x618] ;  /* 0x0001860000047ab9 */ /* 0x000fc60000000800 */
[----:B0-----:R-:W-:Y:S02]  /*7500*/  IMAD.MOV R6, RZ, RZ, -R22 ;  /* 0x000000ffff067224 */ /* 0x001fe400078e0a16 */
[----:B------:R-:W-:Y:S02]  /*7510*/  IMAD.IADD R5, R5, 0x1, R7 ;  /* 0x0000000105057824 */ /* 0x000fe400078e0207 */
[----:B-1----:R-:W-:Y:S01]  /*7520*/  IMAD R15, R20, R6, R15 ;  /* 0x00000006140f7224 */ /* 0x002fe200078e020f */
[----:B--2---:R-:W-:Y:S01]  /*7530*/  I2FP.F32.U32 R6, R13 ;  /* 0x0000000d00067245 */ /* 0x004fe20000201000 */
[----:B------:R-:W0:Y:S01]  /*7540*/  LDC R20, c[0x0][0x148] ;  /* 0x00005200ff147b82 */ /* 0x000e220000000800 */
[--C-:B------:R-:W-:Y:S02]  /*7550*/  SHF.R.U64 R21, R4, UR4, R5.reuse ;  /* 0x0000000404157c19 */ /* 0x100fe40008001205 */
[----:B------:R-:W-:Y:S01]  /*7560*/  SHF.R.U32.HI R4, RZ, UR4, R5 ;  /* 0x00000004ff047c19 */ /* 0x000fe20008011605 */
[----:B------:R-:W-:Y:S01]  /*7570*/  FMUL R6, R6, UR5 ;  /* 0x0000000506067c20 */ /* 0x000fe20008400000 */
[----:B------:R-:W-:-:S02]  /*7580*/  ULDC UR4, c[0x0][0x608] ;  /* 0x0001820000047ab9 */ /* 0x000fc40000000800 */
[--C-:B------:R-:W-:Y:S01]  /*7590*/  SHF.R.U64 R23, R21, UR4, R4.reuse ;  /* 0x0000000415177c19 */ /* 0x100fe20008001204 */
[----:B------:R1:W2:Y:S01]  /*75a0*/  F2I.U32.TRUNC.NTZ R24, R6 ;  /* 0x0000000600187305 */ /* 0x0002a2000020f000 */
[----:B------:R-:W-:Y:S01]  /*75b0*/  SHF.R.U32.HI R4, RZ, UR4, R4 ;  /* 0x00000004ff047c19 */ /* 0x000fe20008011604 */
[----:B------:R-:W-:-:S03]  /*75c0*/  ULDC UR4, c[0x0][0x658] ;  /* 0x0001960000047ab9 */ /* 0x000fc60000000800 */
[--C-:B------:R-:W-:Y:S02]  /*75d0*/  SHF.R.U64 R22, R23, UR4, R4.reuse ;  /* 0x0000000417167c19 */ /* 0x100fe40008001204 */
[----:B------:R-:W-:-:S03]  /*75e0*/  SHF.R.U32.HI R25, RZ, UR4, R4 ;  /* 0x00000004ff197c19 */ /* 0x000fc60008011604 */
[----:B------:R-:W-:Y:S02]  /*75f0*/  IMAD.MOV.U32 R4, RZ, RZ, R22 ;  /* 0x000000ffff047224 */ /* 0x000fe400078e0016 */
[----:B------:R-:W-:Y:S01]  /*7600*/  IMAD.MOV.U32 R5, RZ, RZ, R25 ;  /* 0x000000ffff057224 */ /* 0x000fe200078e0019 */
[----:B-1----:R-:W-:Y:S06]  /*7610*/  @!P0 BRA `(.L_x_96) ;  /* 0x0000000000288947 */ /* 0x002fec0003800000 */
        /* <DEDUP_REMOVED lines=10> */
.L_x_96:
[----:B------:R-:W-:Y:S01]  /*76c0*/  ISETP.NE.AND P0, PT, R2, 0x1, PT ;  /* 0x000000010200780c */ /* 0x000fe20003f05270 */
[----:B------:R-:W-:Y:S01]  /*76d0*/  ULDC UR4, c[0x0][0x648] ;  /* 0x0001920000047ab9 */ /* 0x000fe20000000800 */
[----:B------:R-:W-:Y:S01]  /*76e0*/  LOP3.LUT R23, R23, UR29, RZ, 0xc0, !PT ;  /* 0x0000001d17177c12 */ /* 0x000fe2000f8ec0ff */
[----:B--2---:R-:W-:Y:S01]  /*76f0*/  IMAD.MOV R24, RZ, RZ, -R24 ;  /* 0x000000ffff187224 */ /* 0x004fe200078e0a18 */
[----:B------:R-:W-:Y:S01]  /*7700*/  SHF.R.U64 R4, R4, UR4, R5 ;  /* 0x0000000404047c19 */ /* 0x000fe20008001205 */
[----:B------:R-:W-:Y:S01]  /*7710*/  ULDC UR4, c[0x0][0x638] ;  /* 0x00018e0000047ab9 */ /* 0x000fe20000000800 */
[----:B------:R-:W-:Y:S01]  /*7720*/  LOP3.LUT R21, R21, UR13, RZ, 0xc0, !PT ;  /* 0x0000000d15157c12 */ /* 0x000fe2000f8ec0ff */
[----:B------:R-:W-:Y:S01]  /*7730*/  ULDC UR5, c[0x0][0x610] ;  /* 0x0001840000057ab9 */ /* 0x000fe20000000800 */
[----:B------:R-:W-:Y:S02]  /*7740*/  IMAD.MOV.U32 R6, RZ, RZ, R14 ;  /* 0x000000ffff067224 */ /* 0x000fe400078e000e */
[----:B------:R-:W-:-:S02]  /*7750*/  IMAD.MOV R5, RZ, RZ, -R4 ;  /* 0x000000ffff057224 */ /* 0x000fc400078e0a04 */
[----:B------:R-:W-:Y:S02]  /*7760*/  IMAD R4, R4, UR21, R23 ;  /* 0x0000001504047c24 */ /* 0x000fe4000f8e0217 */
[----:B0-----:R-:W-:Y:S02]  /*7770*/  @P0 IMAD R15, R20, R24, R13 ;  /* 0x00000018140f0224 */ /* 0x001fe400078e020d */
[----:B------:R-:W-:Y:S01]  /*7780*/  IMAD R22, R5, UR4, R22 ;  /* 0x0000000405167c24 */ /* 0x000fe2000f8e0216 */
[----:B------:R-:W-:Y:S01]  /*7790*/  ULDC UR4, c[0x0][0x600] ;  /* 0x0001800000047ab9 */ /* 0x000fe20000000800 */
[----:B------:R-:W-:Y:S02]  /*77a0*/  IMAD R15, R4, UR5, R15 ;  /* 0x00000005040f7c24 */ /* 0x000fe4000f8e020f */
[----:B------:R-:W-:Y:S02]  /*77b0*/  IMAD R22, R22, UR4, R21 ;  /* 0x0000000416167c24 */ /* 0x000fe4000f8e0215 */
[----:B------:R-:W-:-:S03]  /*77c0*/  IMAD.MOV.U32 R4, RZ, RZ, 0x1 ;  /* 0x00000001ff047424 */ /* 0x000fc600078e00ff */
[----:B------:R-:W-:Y:S02]  /*77d0*/  SEL R20, R22, R15, !P0 ;  /* 0x0000000f16147207 */ /* 0x000fe40004000000 */
[----:B------:R-:W-:-:S07]  /*77e0*/  SEL R13, R15, R22, !P0 ;  /* 0x000000160f0d7207 */ /* 0x000fce0004000000 */
.L_x_94:
[----:B------:R-:W-:Y:S05]  /*77f0*/  BSYNC B1 ;  /* 0x0000000000017941 */ /* 0x000fea0003800000 */
.L_x_93:
[----:B------:R-:W-:-:S13]  /*7800*/  LOP3.LUT P0, RZ, R4, 0xff, RZ, 0xc0, !PT ;  /* 0x000000ff04ff7812 */ /* 0x000fda000780c0ff */
[----:B------:R-:W-:Y:S05]  /*7810*/  @P0 BRA `(.L_x_97) ;  /* 0xfffffff000b00947 */ /* 0x000fea000383ffff */
[----:B------:R-:W-:Y:S05]  /*7820*/  BSYNC B0 ;  /* 0x0000000000007941 */ /* 0x000fea0003800000 */
.L_x_86:
[----:B------:R-:W-:-:S03]  /*7830*/  UMOV UR4, 0xffffffff ;  /* 0xffffffff00047882 */ /* 0x000fc60000000000 */
[----:B------:R-:W-:Y:S05]  /*7840*/  BRA.DIV UR4, `(.L_x_98) ;  /* 0x0000000204cc7947 */ /* 0x000fea000b800000 */
[----:B------:R-:W-:-:S13]  /*7850*/  ELECT P6, URZ, PT ;  /* 0x00000000003f782f */ /* 0x000fda00038c0000 */
.L_x_110:
[----:B------:R-:W-:Y:S04]  /*7860*/  BSSY B0, `(.L_x_99) ;  /* 0x0000019000007945 */ /* 0x000fe80003800000 */
[----:B------:R-:W-:Y:S05]  /*7870*/  @!P6 BRA `(.L_x_100) ;  /* 0x00000000005ce947 */ /* 0x000fea0003800000 */
[----:B------:R-:W-:-:S04]  /*7880*/  LOP3.LUT R19, R19, 0x2, RZ, 0xfc, !PT ;  /* 0x0000000213137812 */ /* 0x000fc800078efcff */
[----:B------:R-:W-:-:S13]  /*7890*/  ISETP.NE.AND P0, PT, R19, 0x3, PT ;  /* 0x000000031300780c */ /* 0x000fda0003f05270 */
[----:B------:R-:W-:Y:S05]  /*78a0*/  @!P0 BRA `(.L_x_101) ;  /* 0x0000000000048947 */ /* 0x000fea0003800000 */
[----:B------:R-:W-:Y:S01]  /*78b0*/  BPT.TRAP 0x1 ;  /* 0x000000040000795c */ /* 0x000fe20000300000 */
.L_x_101:
[----:B------:R-:W0:Y:S01]  /*78c0*/  S2R R5, SR_CgaCtaId ;  /* 0x0000000000057919 */ /* 0x000e220000008800 */
[----:B------:R-:W-:Y:S02]  /*78d0*/  MOV R2, 0x400 ;  /* 0x0000040000027802 */ /* 0x000fe40000000f00 */
[----:B------:R-:W-:Y:S02]  /*78e0*/  SHF.L.U32 R4, R0, 0x1f, RZ ;  /* 0x0000001f00047819 */ /* 0x000fe400000006ff */
[----:B0-----:R-:W-:-:S05]  /*78f0*/  LEA R2, R5, R2, 0x18 ;  /* 0x0000000205027211 */ /* 0x001fca00078ec0ff */
[----:B------:R-:W-:-:S04]  /*7900*/  VIADD R2, R2, 0x10 ;  /* 0x0000001002027836 */ /* 0x000fc80000000000 */
[C---:B------:R-:W-:Y:S02]  /*7910*/  IMAD R7, R3.reuse, 0x8, R2 ;  /* 0x0000000803077824 */ /* 0x040fe400078e0202 */
[----:B------:R-:W-:Y:S02]  /*7920*/  VIADD R3, R3, 0x1 ;  /* 0x0000000103037836 */ /* 0x000fe40000000000 */
[----:B------:R-:W0:Y:S03]  /*7930*/  SYNCS.PHASECHK.TRANS64.TRYWAIT P0, [R7+URZ], R4 ;  /* 0x00000004070075a7 */ /* 0x000e26000800017f */
[----:B------:R-:W-:-:S04]  /*7940*/  ISETP.NE.AND P1, PT, R3, 0x2, PT ;  /* 0x000000020300780c */ /* 0x000fc80003f25270 */
[----:B------:R-:W-:Y:S02]  /*7950*/  SEL R5, RZ, 0x1, P1 ;  /* 0x00000001ff057807 */ /* 0x000fe40000800000 */
[----:B------:R-:W-:Y:S02]  /*7960*/  SEL R3, R3, RZ, P1 ;  /* 0x000000ff03037207 */ /* 0x000fe40000800000 */
[----:B------:R-:W-:Y:S01]  /*7970*/  LOP3.LUT R0, R0, R5, RZ, 0x3c, !PT ;  /* 0x0000000500007212 */ /* 0x000fe200078e3cff */
[----:B0-----:R-:W-:Y:S06]  /*7980*/  @!P0 BRA `(.L_x_102) ;  /* 0x00000000009c8947 */ /* 0x001fec0003800000 */
.L_x_111:
[----:B------:R-:W-:Y:S01]  /*7990*/  IMAD R3, R3, 0x8, R2 ;  /* 0x0000000803037824 */ /* 0x000fe200078e0202 */
[----:B------:R-:W-:-:S07]  /*79a0*/  SHF.L.U32 R0, R0, 0x1f, RZ ;  /* 0x0000001f00007819 */ /* 0x000fce00000006ff */
.L_x_103:
[----:B-1----:R1:W2:Y:S02]  /*79b0*/  SYNCS.PHASECHK.TRANS64.TRYWAIT P0, [R3+URZ], R0 ;  /* 0x00000000030075a7 */ /* 0x0022a4000800017f */
[----:B--2---:R-:W-:Y:S05]  /*79c0*/  @!P0 NANOSLEEP.SYNCS 0x989680 ;  /* 0x009896800000895d */ /* 0x004fea0003900000 */
[----:B------:R-:W2:Y:S02]  /*79d0*/  @!P0 SYNCS.PHASECHK.TRANS64 P0, [R3+URZ], R0 ;  /* 0x00000000030085a7 */ /* 0x000ea4000800007f */
[----:B--2---:R-:W-:Y:S05]  /*79e0*/  @!P0 BRA `(.L_x_103) ;  /* 0xfffffffc00f08947 */ /* 0x004fea000383ffff */
.L_x_100:
[----:B------:R-:W-:Y:S05]  /*79f0*/  BSYNC B0 ;  /* 0x0000000000007941 */ /* 0x000fea0003800000 */
.L_x_99:
[----:B------:R-:W-:Y:S05]  /*7a00*/  EXIT ;  /* 0x000000000000794d */ /* 0x000fea0003800000 */
.L_x_21:
[----:B---3--:R3:W4:Y:S02]  /*7a10*/  SYNCS.PHASECHK.TRANS64.TRYWAIT P1, [R3+URZ], R0 ;  /* 0x00000000030075a7 */ /* 0x008724000802017f */
[----:B----4-:R-:W-:Y:S05]  /*7a20*/  @!P1 NANOSLEEP.SYNCS 0x989680 ;  /* 0x009896800000995d */ /* 0x010fea0003900000 */
[----:B------:R-:W4:Y:S02]  /*7a30*/  @!P1 SYNCS.PHASECHK.TRANS64 P1, [R3+URZ], R0 ;  /* 0x00000000030095a7 */ /* 0x000f24000802007f */
[----:B----4-:R-:W-:Y:S05]  /*7a40*/  @!P1 BRA `(.L_x_21) ;  /* 0xfffffffc00f09947 */ /* 0x010fea000383ffff */
[----:B------:R-:W-:Y:S05]  /*7a50*/  BRA `(.L_x_20) ;  /* 0xffffff98009c7947 */ /* 0x000fea000383ffff */
.L_x_26:
[----:B-1----:R1:W2:Y:S02]  /*7a60*/  SYNCS.PHASECHK.TRANS64.TRYWAIT P1, [R5+URZ], R4 ;  /* 0x00000004050075a7 */ /* 0x0022a4000802017f */
[----:B--2---:R-:W-:Y:S05]  /*7a70*/  @!P1 NANOSLEEP.SYNCS 0x989680 ;  /* 0x009896800000995d */ /* 0x004fea0003900000 */
[----:B------:R-:W2:Y:S02]  /*7a80*/  @!P1 SYNCS.PHASECHK.TRANS64 P1, [R5+URZ], R4 ;  /* 0x00000004050095a7 */ /* 0x000ea4000802007f */
[----:B--2---:R-:W-:Y:S05]  /*7a90*/  @!P1 BRA `(.L_x_26) ;  /* 0xfffffffc00f09947 */ /* 0x004fea000383ffff */
[----:B------:R-:W-:Y:S05]  /*7aa0*/  BRA `(.L_x_25) ;  /* 0xffffffac00e47947 */ /* 0x000fea000383ffff */
.L_x_87:
[----:B------:R-:W-:Y:S01]  /*7ab0*/  BSSY B1, `(.L_x_104) ;  /* 0x0000006000017945 */ /* 0x000fe20003800000 */
[----:B------:R-:W-:-:S07]  /*7ac0*/  IMAD.MOV.U32 R15, RZ, RZ, -0x1 ;  /* 0xffffffffff0f7424 */ /* 0x000fce00078e00ff */
[----:B------:R-:W-:Y:S05]  /*7ad0*/  WARPSYNC.COLLECTIVE R15, `(.L_x_105) ;  /* 0x000000000f0c7348 */ /* 0x000fea0003c00000 */
[----:B------:R-:W-:Y:S02]  /*7ae0*/  ELECT P6, UR62, PT ;  /* 0x00000000003e782f */ /* 0x000fe400038c0000 */
[----:B------:R-:W-:Y:S01]  /*7af0*/  MOV R14, UR62 ;  /* 0x0000003e000e7c02 */ /* 0x000fe20008000f00 */
[----:B------:R-:W-:Y:S10]  /*7b00*/  ENDCOLLECTIVE ;  /* 0x000000000000791b */ /* 0x000ff40003800000 */
.L_x_105:
[----:B------:R-:W-:Y:S05]  /*7b10*/  BSYNC B1 ;  /* 0x0000000000017941 */ /* 0x000fea0003800000 */
.L_x_104:
[----:B------:R-:W-:Y:S05]  /*7b20*/  BRA `(.L_x_106) ;  /* 0xffffffec00f87947 */ /* 0x000fea000383ffff */
.L_x_90:
[----:B0-----:R0:W1:Y:S02]  /*7b30*/  SYNCS.PHASECHK.TRANS64.TRYWAIT P0, [R20+URZ+0x10], R7 ;  /* 0x00001007140075a7 */ /* 0x001064000800017f */
[----:B-1----:R-:W-:Y:S05]  /*7b40*/  @!P0 NANOSLEEP.SYNCS 0x989680 ;  /* 0x009896800000895d */ /* 0x002fea0003900000 */
[----:B------:R-:W1:Y:S02]  /*7b50*/  @!P0 SYNCS.PHASECHK.TRANS64 P0, [R20+URZ+0x10], R7 ;  /* 0x00001007140085a7 */ /* 0x000e64000800007f */
[----:B-1----:R-:W-:Y:S05]  /*7b60*/  @!P0 BRA `(.L_x_90) ;  /* 0xfffffffc00f08947 */ /* 0x002fea000383ffff */
[----:B------:R-:W-:Y:S05]  /*7b70*/  BRA `(.L_x_107) ;  /* 0xfffffff000347947 */ /* 0x000fea000383ffff */
.L_x_98:
[----:B------:R-:W-:Y:S01]  /*7b80*/  BSSY B0, `(.L_x_108) ;  /* 0x0000006000007945 */ /* 0x000fe20003800000 */
[----:B------:R-:W-:-:S07]  /*7b90*/  IMAD.MOV.U32 R15, RZ, RZ, -0x1 ;  /* 0xffffffffff0f7424 */ /* 0x000fce00078e00ff */
[----:B------:R-:W-:Y:S05]  /*7ba0*/  WARPSYNC.COLLECTIVE R15, `(.L_x_109) ;  /* 0x000000000f0c7348 */ /* 0x000fea0003c00000 */
[----:B------:R-:W-:Y:S02]  /*7bb0*/  ELECT P6, UR62, PT ;  /* 0x00000000003e782f */ /* 0x000fe400038c0000 */
[----:B------:R-:W-:Y:S01]  /*7bc0*/  MOV R14, UR62 ;  /* 0x0000003e000e7c02 */ /* 0x000fe20008000f00 */
[----:B------:R-:W-:Y:S10]  /*7bd0*/  ENDCOLLECTIVE ;  /* 0x000000000000791b */ /* 0x000ff40003800000 */
.L_x_109:
[----:B------:R-:W-:Y:S05]  /*7be0*/  BSYNC B0 ;  /* 0x0000000000007941 */ /* 0x000fea0003800000 */
.L_x_108:
[----:B------:R-:W-:Y:S05]  /*7bf0*/  BRA `(.L_x_110) ;  /* 0xfffffffc00187947 */ /* 0x000fea000383ffff */
.L_x_102:
[----:B0-----:R0:W1:Y:S02]  /*7c00*/  SYNCS.PHASECHK.TRANS64.TRYWAIT P0, [R7+URZ], R4 ;  /* 0x00000004070075a7 */ /* 0x001064000800017f */
[----:B-1----:R-:W-:Y:S05]  /*7c10*/  @!P0 NANOSLEEP.SYNCS 0x989680 ;  /* 0x009896800000895d */ /* 0x002fea0003900000 */
[----:B------:R-:W1:Y:S02]  /*7c20*/  @!P0 SYNCS.PHASECHK.TRANS64 P0, [R7+URZ], R4 ;  /* 0x00000004070085a7 */ /* 0x000e64000800007f */
[----:B-1----:R-:W-:Y:S05]  /*7c30*/  @!P0 BRA `(.L_x_102) ;  /* 0xfffffffc00f08947 */ /* 0x002fea000383ffff */
[----:B------:R-:W-:Y:S05]  /*7c40*/  BRA `(.L_x_111) ;  /* 0xfffffffc00507947 */ /* 0x000fea000383ffff */
.L_x_112:
[----:B------:R-:W-:-:S00]  /*7c50*/  BRA `(.L_x_112) ;  /* 0xfffffffc00fc7947 */ /* 0x000fc0000383ffff */
[----:B------:R-:W-:-:S00]  /*7c60*/  NOP ;  /* 0x0000000000007918 */ /* 0x000fc00000000000 */
        /* <DEDUP_REMOVED lines=9> */
.L_x_113:


//--------------------- .nv.global.init           --------------------------
	.section	.nv.global.init,"aw",@progbits
.nv.global.init:
	.type		$str$22,@object
	.size		$str$22,($str$23 - $str$22)
$str$22:
        /*0000*/ 	.byte	0x6b, 0x5f, 0x74, 0x69, 0x6c, 0x65, 0x5f, 0x63, 0x6f, 0x75, 0x6e, 0x74, 0x20, 0x3e, 0x3d, 0x20
        /*0010*/ 	.byte	0x31, 0x00
	.type		$str$23,@object
	.size		$str$23,(__unnamed_1 - $str$23)
$str$23:
        /*0012*/ 	.byte	0x2f, 0x74, 0x6d, 0x70, 0x2f, 0x63, 0x75, 0x74, 0x6c, 0x61, 0x73, 0x73, 0x5f, 0x73, 0x77, 0x65
        /*0022*/ 	.byte	0x65, 0x70, 0x5f, 0x73, 0x72, 0x63, 0x2f, 0x69, 0x6e, 0x63, 0x6c, 0x75, 0x64, 0x65, 0x2f, 0x63
        /*0032*/ 	.byte	0x75, 0x74, 0x6c, 0x61, 0x73, 0x73, 0x2f, 0x67, 0x65, 0x6d, 0x6d, 0x2f, 0x63, 0x6f, 0x6c, 0x6c
        /*0042*/ 	.byte	0x65, 0x63, 0x74, 0x69, 0x76, 0x65, 0x2f, 0x73, 0x6d, 0x39, 0x30, 0x5f, 0x6d, 0x6d, 0x61, 0x5f
        /*0052*/ 	.byte	0x74, 0x6d, 0x61, 0x5f, 0x67, 0x6d, 0x6d, 0x61, 0x5f, 0x73, 0x73, 0x5f, 0x77, 0x61, 0x72, 0x70
        /*0062*/ 	.byte	0x73, 0x70, 0x65, 0x63, 0x69, 0x61, 0x6c, 0x69, 0x7a, 0x65, 0x64, 0x2e, 0x68, 0x70, 0x70, 0x00
	.type		__unnamed_1,@object
	.size		__unnamed_1,(.L_0 - __unnamed_1)
__unnamed_1:
        /*0072*/ 	.byte	0x76, 0x6f, 0x69, 0x64, 0x20, 0x63, 0x75, 0x74, 0x6c, 0x61, 0x73, 0x73, 0x3a, 0x3a, 0x67, 0x65
        /* <DEDUP_REMOVED lines=180> */
        /*0bc2*/ 	.byte	0x79, 0x5d, 0x00
.L_0:


//--------------------- .nv.shared._ZN7cutlass13device_kernelINS_4gemm6kernel13GemmUniversalIN4cute5tupleIJiiiiEEENS1_10collective13CollectiveMmaINS1_34MainloopSm90TmaGmmaWarpSpecializedILi2ENS5_IJNS4_1CILi2EEENSA_ILi1EEESC_EEENS1_35KernelTmaWarpSpecializedCooperativeEEENS5_IJNSA_ILi128EEENSA_ILi48EEENSA_ILi256EEEEEENS_6half_tENS5_IJlSC_lEEESK_SL_NS4_8TiledMMAINS4_8MMA_AtomIJNS4_4SM904GMMA25MMA_64x16x16_F32F16F16_SSILNSP_5MajorE0ELSR_0ELNSP_7ScaleInE1ELSS_1EEEEEENS4_6LayoutISD_NS5_IJSC_NSA_ILi0EEESW_EEEEENS5_IJNS4_10UnderscoreESZ_SZ_EEEEENS4_13SM90_TMA_LOADENS4_14ComposedLayoutINS4_7SwizzleILi3ELi4ELi3EEENS4_18smem_ptr_flag_bitsILi16EEENSV_INS5_IJNSA_ILi8EEENSA_ILi64EEEEEENS5_IJS19_SC_EEEEEEEvNS4_8identityENS4_23SM90_TMA_LOAD_MULTICASTES1D_vS1E_EENS_8epilogue10collective6detail29Sm90TmaWarpSpecializedAdapterINS1I_15DefaultEpilogueISK_SL_SL_NS1H_6thread17LinearCombinationISK_Li1EffLNS1M_9ScaleType4KindE0ELNS_15FloatRoundStyleE2ESK_EENS1_15EpilogueDefaultEEEEEvvEEEEvNT_6ParamsE --------------------------
	.section	.nv.shared._ZN7cutlass13device_kernelINS_4gemm6kernel13GemmUniversalIN4cute5tupleIJiiiiEEENS1_10collective13CollectiveMmaINS1_34MainloopSm90TmaGmmaWarpSpecializedILi2ENS5_IJNS4_1CILi2EEENSA_ILi1EEESC_EEENS1_35KernelTmaWarpSpecializedCooperativeEEENS5_IJNSA_ILi128EEENSA_ILi48EEENSA_ILi256EEEEEENS_6half_tENS5_IJlSC_lEEESK_SL_NS4_8TiledMMAINS4_8MMA_AtomIJNS4_4SM904GMMA25MMA_64x16x16_F32F16F16_SSILNSP_5MajorE0ELSR_0ELNSP_7ScaleInE1ELSS_1EEEEEENS4_6LayoutISD_NS5_IJSC_NSA_ILi0EEESW_EEEEENS5_IJNS4_10UnderscoreESZ_SZ_EEEEENS4_13SM90_TMA_LOADENS4_14ComposedLayoutINS4_7SwizzleILi3ELi4ELi3EEENS4_18smem_ptr_flag_bitsILi16EEENSV_INS5_IJNSA_ILi8EEENSA_ILi64EEEEEENS5_IJS19_SC_EEEEEEEvNS4_8identityENS4_23SM90_TMA_LOAD_MULTICASTES1D_vS1E_EENS_8epilogue10collective6detail29Sm90TmaWarpSpecializedAdapterINS1I_15DefaultEpilogueISK_SL_SL_NS1H_6thread17LinearCombinationISK_Li1EffLNS1M_9ScaleType4KindE0ELNS_15FloatRoundStyleE2ESK_EENS1_15EpilogueDefaultEEEEEvvEEEEvNT_6ParamsE,"aw",@nobits
	.sectionflags	@""
	.align	16
	.zero		1024


//--------------------- .nv.shared.reserved.0     --------------------------
	.section	.nv.shared.reserved.0,"aw",@nobits
	.weak		__nv_reservedSMEM_offset_0_alias
	.size		__nv_reservedSMEM_offset_0_alias, 0, 0
	.other		__nv_reservedSMEM_offset_0_alias,@"STO_CUDA_RESERVED_SHARED STV_DEFAULT"
__nv_reservedSMEM_offset_0_alias:
	.zero		0


//--------------------- .nv.global                --------------------------
	.section	.nv.global,"aw",@nobits
.nv.global:
	.type		_ZN39_INTERNAL_f6faedef_4_k_cu_fa38a16a_57684cute1_E,@object
	.size		_ZN39_INTERNAL_f6faedef_4_k_cu_fa38a16a_57684cute1_E,(_ZN39_INTERNAL_f6faedef_4_k_cu_fa38a16a_57684cuda3std3__45__cpo6cbeginE - _ZN39_INTERNAL_f6faedef_4_k_cu_fa38a16a_57684cute1_E)
_ZN39_INTERNAL_f6faedef_4_k_cu_fa38a16a_57684cute1_E:
	.zero		1
	.type		_ZN39_INTERNAL_f6faedef_4_k_cu_fa38a16a_57684cuda3std3__45__cpo6cbeginE,@object
	.size		_ZN39_INTERNAL_f6faedef_4_k_cu_fa38a16a_57684cuda3std3__45__cpo6cbeginE,(_ZN39_INTERNAL_f6faedef_4_k_cu_fa38a16a_57684cuda3std3__48in_placeE - _ZN39_INTERNAL_f6faedef_4_k_cu_fa38a16a_57684cuda3std3__45__cpo6cbeginE)
_ZN39_INTERNAL_f6faedef_4_k_cu_fa38a16a_57684cuda3std3__45__cpo6cbeginE:
	.zero		1
	.type		_ZN39_INTERNAL_f6faedef_4_k_cu_fa38a16a_57684cuda3std3__48in_placeE,@object
	.size		_ZN39_INTERNAL_f6faedef_4_k_cu_fa38a16a_57684cuda3std3__48in_placeE,(_ZN39_INTERNAL_f6faedef_4_k_cu_fa38a16a_57684cuda3std6ranges3__45__cpo9iter_moveE - _ZN39_INTERNAL_f6faedef_4_k_cu_fa38a16a_57684cuda3std3__48in_placeE)
_ZN39_INTERNAL_f6faedef_4_k_cu_fa38a16a_57684cuda3std3__48in_placeE:
	.zero		1
	.type		_ZN39_INTERNAL_f6faedef_4_k_cu_fa38a16a_57684cuda3std6ranges3__45__cpo9iter_moveE,@object
	.size		_ZN39_INTERNAL_f6faedef_4_k_cu_fa38a16a_57684cuda3std6ranges3__45__cpo9iter_moveE,(_ZN39_INTERNAL_f6faedef_4_k_cu_fa38a16a_57684cuda3std3__45__cpo5beginE - _ZN39_INTERNAL_f6faedef_4_k_cu_fa38a16a_57684cuda3std6ranges3__45__cpo9iter_moveE)
_ZN39_INTERNAL_f6faedef_4_k_cu_fa38a16a_57684cuda3std6ranges3__45__cpo9iter_moveE:
	.zero		1
	.type		_ZN39_INTERNAL_f6faedef_4_k_cu_fa38a16a_57684cuda3std3__45__cpo5beginE,@object
	.size		_ZN39_INTERNAL_f6faedef_4_k_cu_fa38a16a_57684cuda3std3__45__cpo5beginE,(_ZN39_INTERNAL_f6faedef_4_k_cu_fa38a16a_57684cuda3std3__441_GLOBAL__N__f6faedef_4_k_cu_fa38a16a_57686ignoreE - _ZN39_INTERNAL_f6faedef_4_k_cu_fa38a16a_57684cuda3std3__45__cpo5beginE)
_ZN39_INTERNAL_f6faedef_4_k_cu_fa38a16a_57684cuda3std3__45__cpo5beginE:
	.zero		1
	.type		_ZN39_INTERNAL_f6faedef_4_k_cu_fa38a16a_57684cuda3std3__441_GLOBAL__N__f6faedef_4_k_cu_fa38a16a_57686ignoreE,@object
	.size		_ZN39_INTERNAL_f6faedef_4_k_cu_fa38a16a_57684cuda3std3__441_GLOBAL__N__f6faedef_4_k_cu_fa38a16a_57686ignoreE,(_ZN39_INTERNAL_f6faedef_4_k_cu_fa38a16a_57684cute7productE - _ZN39_INTERNAL_f6faedef_4_k_cu_fa38a16a_57684cuda3std3__441_GLOBAL__N__f6faedef_4_k_cu_fa38a16a_57686ignoreE)
_ZN39_INTERNAL_f6faedef_4_k_cu_fa38a16a_57684cuda3std3__441_GLOBAL__N__f6faedef_4_k_cu_fa38a16a_57686ignoreE:
	.zero		1
	.type		_ZN39_INTERNAL_f6faedef_4_k_cu_fa38a16a_57684cute7productE,@object
	.size		_ZN39_INTERNAL_f6faedef_4_k_cu_fa38a16a_57684cute7productE,(_ZN39_INTERNAL_f6faedef_4_k_cu_fa38a16a_57684cuda3std3__45__cpo3endE - _ZN39_INTERNAL_f6faedef_4_k_cu_fa38a16a_57684cute7productE)
_ZN39_INTERNAL_f6faedef_4_k_cu_fa38a16a_57684cute7productE:
	.zero		1
	.type		_ZN39_INTERNAL_f6faedef_4_k_cu_fa38a16a_57684cuda3std3__45__cpo3endE,@object
	.size		_ZN39_INTERNAL_f6faedef_4_k_cu_fa38a16a_57684cuda3std3__45__cpo3endE,(_ZN39_INTERNAL_f6faedef_4_k_cu_fa38a16a_57684cuda3std3__419piecewise_constructE - _ZN39_INTERNAL_f6faedef_4_k_cu_fa38a16a_57684cuda3std3__45__cpo3endE)
_ZN39_INTERNAL_f6faedef_4_k_cu_fa38a16a_57684cuda3std3__45__cpo3endE:
	.zero		1
	.type		_ZN39_INTERNAL_f6faedef_4_k_cu_fa38a16a_57684cuda3std3__419piecewise_constructE,@object
	.size		_ZN39_INTERNAL_f6faedef_4_k_cu_fa38a16a_57684cuda3std3__419piecewise_constructE,(_ZN39_INTERNAL_f6faedef_4_k_cu_fa38a16a_57684cuda3std3__45__cpo4cendE - _ZN39_INTERNAL_f6faedef_4_k_cu_fa38a16a_57684cuda3std3__419piecewise_constructE)
_ZN39_INTERNAL_f6faedef_4_k_cu_fa38a16a_57684cuda3std3__419piecewise_constructE:
	.zero		1
	.type		_ZN39_INTERNAL_f6faedef_4_k_cu_fa38a16a_57684cuda3std3__45__cpo4cendE,@object
	.size		_ZN39_INTERNAL_f6faedef_4_k_cu_fa38a16a_57684cuda3std3__45__cpo4cendE,(_ZN39_INTERNAL_f6faedef_4_k_cu_fa38a16a_57684cuda3std6ranges3__45__cpo4swapE - _ZN39_INTERNAL_f6faedef_4_k_cu_fa38a16a_57684cuda3std3__45__cpo4cendE)
_ZN39_INTERNAL_f6faedef_4_k_cu_fa38a16a_57684cuda3std3__45__cpo4cendE:
	.zero		1
	.type		_ZN39_INTERNAL_f6faedef_4_k_cu_fa38a16a_57684cuda3std6ranges3__45__cpo4swapE,@object
	.size		_ZN39_INTERNAL_f6faedef_4_k_cu_fa38a16a_57684cuda3std6ranges3__45__cpo4swapE,(.L_8 - _ZN39_INTERNAL_f6faedef_4_k_cu_fa38a16a_57684cuda3std6ranges3__45__cpo4swapE)
_ZN39_INTERNAL_f6faedef_4_k_cu_fa38a16a_57684cuda3std6ranges3__45__cpo4swapE:
	.zero		1
.L_8:


//--------------------- .nv.constant0._ZN7cutlass13device_kernelINS_4gemm6kernel13GemmUniversalIN4cute5tupleIJiiiiEEENS1_10collective13CollectiveMmaINS1_34MainloopSm90TmaGmmaWarpSpecializedILi2ENS5_IJNS4_1CILi2EEENSA_ILi1EEESC_EEENS1_35KernelTmaWarpSpecializedCooperativeEEENS5_IJNSA_ILi128EEENSA_ILi48EEENSA_ILi256EEEEEENS_6half_tENS5_IJlSC_lEEESK_SL_NS4_8TiledMMAINS4_8MMA_AtomIJNS4_4SM904GMMA25MMA_64x16x16_F32F16F16_SSILNSP_5MajorE0ELSR_0ELNSP_7ScaleInE1ELSS_1EEEEEENS4_6LayoutISD_NS5_IJSC_NSA_ILi0EEESW_EEEEENS5_IJNS4_10UnderscoreESZ_SZ_EEEEENS4_13SM90_TMA_LOADENS4_14ComposedLayoutINS4_7SwizzleILi3ELi4ELi3EEENS4_18smem_ptr_flag_bitsILi16EEENSV_INS5_IJNSA_ILi8EEENSA_ILi64EEEEEENS5_IJS19_SC_EEEEEEEvNS4_8identityENS4_23SM90_TMA_LOAD_MULTICASTES1D_vS1E_EENS_8epilogue10collective6detail29Sm90TmaWarpSpecializedAdapterINS1I_15DefaultEpilogueISK_SL_SL_NS1H_6thread17LinearCombinationISK_Li1EffLNS1M_9ScaleType4KindE0ELNS_15FloatRoundStyleE2ESK_EENS1_15EpilogueDefaultEEEEEvvEEEEvNT_6ParamsE --------------------------
	.section	.nv.constant0._ZN7cutlass13device_kernelINS_4gemm6kernel13GemmUniversalIN4cute5tupleIJiiiiEEENS1_10collective13CollectiveMmaINS1_34MainloopSm90TmaGmmaWarpSpecializedILi2ENS5_IJNS4_1CILi2EEENSA_ILi1EEESC_EEENS1_35KernelTmaWarpSpecializedCooperativeEEENS5_IJNSA_ILi128EEENSA_ILi48EEENSA_ILi256EEEEEENS_6half_tENS5_IJlSC_lEEESK_SL_NS4_8TiledMMAINS4_8MMA_AtomIJNS4_4SM904GMMA25MMA_64x16x16_F32F16F16_SSILNSP_5MajorE0ELSR_0ELNSP_7ScaleInE1ELSS_1EEEEEENS4_6LayoutISD_NS5_IJSC_NSA_ILi0EEESW_EEEEENS5_IJNS4_10UnderscoreESZ_SZ_EEEEENS4_13SM90_TMA_LOADENS4_14ComposedLayoutINS4_7SwizzleILi3ELi4ELi3EEENS4_18smem_ptr_flag_bitsILi16EEENSV_INS5_IJNSA_ILi8EEENSA_ILi64EEEEEENS5_IJS19_SC_EEEEEEEvNS4_8identityENS4_23SM90_TMA_LOAD_MULTICASTES1D_vS1E_EENS_8epilogue10collective6detail29Sm90TmaWarpSpecializedAdapterINS1I_15DefaultEpilogueISK_SL_SL_NS1H_6thread17LinearCombinationISK_Li1EffLNS1M_9ScaleType4KindE0ELNS_15FloatRoundStyleE2ESK_EENS1_15EpilogueDefaultEEEEEvvEEEEvNT_6ParamsE,"a",@progbits
	.sectionflags	@""
	.align	4
.nv.constant0._ZN7cutlass13device_kernelINS_4gemm6kernel13GemmUniversalIN4cute5tupleIJiiiiEEENS1_10collective13CollectiveMmaINS1_34MainloopSm90TmaGmmaWarpSpecializedILi2ENS5_IJNS4_1CILi2EEENSA_ILi1EEESC_EEENS1_35KernelTmaWarpSpecializedCooperativeEEENS5_IJNSA_ILi128EEENSA_ILi48EEENSA_ILi256EEEEEENS_6half_tENS5_IJlSC_lEEESK_SL_NS4_8TiledMMAINS4_8MMA_AtomIJNS4_4SM904GMMA25MMA_64x16x16_F32F16F16_SSILNSP_5MajorE0ELSR_0ELNSP_7ScaleInE1ELSS_1EEEEEENS4_6LayoutISD_NS5_IJSC_NSA_ILi0EEESW_EEEEENS5_IJNS4_10UnderscoreESZ_SZ_EEEEENS4_13SM90_TMA_LOADENS4_14ComposedLayoutINS4_7SwizzleILi3ELi4ELi3EEENS4_18smem_ptr_flag_bitsILi16EEENSV_INS5_IJNSA_ILi8EEENSA_ILi64EEEEEENS5_IJS19_SC_EEEEEEEvNS4_8identityENS4_23SM90_TMA_LOAD_MULTICASTES1D_vS1E_EENS_8epilogue10collective6detail29Sm90TmaWarpSpecializedAdapterINS1I_15DefaultEpilogueISK_SL_SL_NS1H_6thread17LinearCombinationISK_Li1EffLNS1M_9ScaleType4KindE0ELNS_15FloatRoundStyleE2ESK_EENS1_15EpilogueDefaultEEEEEvvEEEEvNT_6ParamsE:
	.zero		1664


//--------------------- SYMBOLS --------------------------

	.type		.nv.reservedSmem.offset0,@object
	.size		.nv.reservedSmem.offset0,0x4
	.type		__assertfail,@function
